//
// Generated by NVIDIA NVVM Compiler
//
// Compiler Build ID: CL-36424714
// Cuda compilation tools, release 13.0, V13.0.88
// Based on NVVM 20.0.0
//

.version 9.0
.target sm_100
.address_size 64

	// .globl	_Z16advCubatureHex3DiPKdS0_S0_S0_iS0_Pd
// _ZZ16advCubatureHex3DiPKdS0_S0_S0_iS0_PdE6s_cubD has been demoted
// _ZZ16advCubatureHex3DiPKdS0_S0_S0_iS0_PdE12s_cubInterpT has been demoted
// _ZZ16advCubatureHex3DiPKdS0_S0_S0_iS0_PdE3s_U has been demoted
// _ZZ16advCubatureHex3DiPKdS0_S0_S0_iS0_PdE3s_V has been demoted
// _ZZ16advCubatureHex3DiPKdS0_S0_S0_iS0_PdE3s_W has been demoted
// _ZZ16advCubatureHex3DiPKdS0_S0_S0_iS0_PdE4s_U1 has been demoted
// _ZZ16advCubatureHex3DiPKdS0_S0_S0_iS0_PdE4s_V1 has been demoted
// _ZZ16advCubatureHex3DiPKdS0_S0_S0_iS0_PdE4s_W1 has been demoted

.visible .entry _Z16advCubatureHex3DiPKdS0_S0_S0_iS0_Pd(
	.param .u32 _Z16advCubatureHex3DiPKdS0_S0_S0_iS0_Pd_param_0,
	.param .u64 .ptr .align 1 _Z16advCubatureHex3DiPKdS0_S0_S0_iS0_Pd_param_1,
	.param .u64 .ptr .align 1 _Z16advCubatureHex3DiPKdS0_S0_S0_iS0_Pd_param_2,
	.param .u64 .ptr .align 1 _Z16advCubatureHex3DiPKdS0_S0_S0_iS0_Pd_param_3,
	.param .u64 .ptr .align 1 _Z16advCubatureHex3DiPKdS0_S0_S0_iS0_Pd_param_4,
	.param .u32 _Z16advCubatureHex3DiPKdS0_S0_S0_iS0_Pd_param_5,
	.param .u64 .ptr .align 1 _Z16advCubatureHex3DiPKdS0_S0_S0_iS0_Pd_param_6,
	.param .u64 .ptr .align 1 _Z16advCubatureHex3DiPKdS0_S0_S0_iS0_Pd_param_7
)
{
	.local .align 16 .b8 	__local_depot0[768];
	.reg .b64 	%SP;
	.reg .b64 	%SPL;
	.reg .pred 	%p<20>;
	.reg .b32 	%r<251>;
	.reg .b64 	%rd<61>;
	.reg .b64 	%fd<944>;
	// demoted variable
	.shared .align 8 .b8 _ZZ16advCubatureHex3DiPKdS0_S0_S0_iS0_PdE6s_cubD[2048];
	// demoted variable
	.shared .align 8 .b8 _ZZ16advCubatureHex3DiPKdS0_S0_S0_iS0_PdE12s_cubInterpT[1024];
	// demoted variable
	.shared .align 8 .b8 _ZZ16advCubatureHex3DiPKdS0_S0_S0_iS0_PdE3s_U[512];
	// demoted variable
	.shared .align 8 .b8 _ZZ16advCubatureHex3DiPKdS0_S0_S0_iS0_PdE3s_V[512];
	// demoted variable
	.shared .align 8 .b8 _ZZ16advCubatureHex3DiPKdS0_S0_S0_iS0_PdE3s_W[512];
	// demoted variable
	.shared .align 8 .b8 _ZZ16advCubatureHex3DiPKdS0_S0_S0_iS0_PdE4s_U1[2048];
	// demoted variable
	.shared .align 8 .b8 _ZZ16advCubatureHex3DiPKdS0_S0_S0_iS0_PdE4s_V1[2048];
	// demoted variable
	.shared .align 8 .b8 _ZZ16advCubatureHex3DiPKdS0_S0_S0_iS0_PdE4s_W1[2048];
	mov.u64 	%SPL, __local_depot0;
	ld.param.u64 	%rd14, [_Z16advCubatureHex3DiPKdS0_S0_S0_iS0_Pd_param_3];
	ld.param.u64 	%rd15, [_Z16advCubatureHex3DiPKdS0_S0_S0_iS0_Pd_param_4];
	add.u64 	%rd1, %SPL, 0;
	add.u64 	%rd2, %SPL, 128;
	add.u64 	%rd3, %SPL, 256;
	add.u64 	%rd4, %SPL, 384;
	add.u64 	%rd5, %SPL, 512;
	add.u64 	%rd6, %SPL, 640;
	mov.u32 	%r1, %ctaid.x;
	mov.u32 	%r31, %tid.x;
	mov.u32 	%r3, %tid.y;
	shl.b32 	%r32, %r3, 4;
	add.s32 	%r4, %r32, %r31;
	setp.gt.u32 	%p1, %r3, 7;
	setp.gt.u32 	%p2, %r31, 15;
	shl.b32 	%r33, %r3, 7;
	mov.u32 	%r34, _ZZ16advCubatureHex3DiPKdS0_S0_S0_iS0_PdE12s_cubInterpT;
	add.s32 	%r5, %r34, %r33;
	or.pred  	%p3, %p1, %p2;
	@%p3 bra 	$L__BB0_2;
	cvta.to.global.u64 	%rd24, %rd15;
	mul.wide.u32 	%rd25, %r4, 8;
	add.s64 	%rd26, %rd24, %rd25;
	ld.global.nc.f64 	%fd202, [%rd26];
	shl.b32 	%r35, %r31, 3;
	add.s32 	%r36, %r5, %r35;
	st.shared.f64 	[%r36], %fd202;
$L__BB0_2:
	cvta.to.global.u64 	%rd27, %rd14;
	mul.wide.u32 	%rd28, %r4, 8;
	add.s64 	%rd29, %rd27, %rd28;
	ld.global.nc.f64 	%fd204, [%rd29];
	mov.u32 	%r39, _ZZ16advCubatureHex3DiPKdS0_S0_S0_iS0_PdE6s_cubD;
	add.s32 	%r40, %r39, %r33;
	shl.b32 	%r41, %r31, 3;
	add.s32 	%r42, %r40, %r41;
	st.shared.f64 	[%r42], %fd204;
	mov.f64 	%fd869, 0d0000000000000000;
	st.local.v2.f64 	[%rd1], {%fd869, %fd869};
	st.local.v2.f64 	[%rd2], {%fd869, %fd869};
	st.local.v2.f64 	[%rd3], {%fd869, %fd869};
	st.local.v2.f64 	[%rd4], {%fd869, %fd869};
	st.local.v2.f64 	[%rd5], {%fd869, %fd869};
	st.local.v2.f64 	[%rd6], {%fd869, %fd869};
	st.local.v2.f64 	[%rd1+16], {%fd869, %fd869};
	st.local.v2.f64 	[%rd2+16], {%fd869, %fd869};
	st.local.v2.f64 	[%rd3+16], {%fd869, %fd869};
	st.local.v2.f64 	[%rd4+16], {%fd869, %fd869};
	st.local.v2.f64 	[%rd5+16], {%fd869, %fd869};
	st.local.v2.f64 	[%rd6+16], {%fd869, %fd869};
	st.local.v2.f64 	[%rd1+32], {%fd869, %fd869};
	st.local.v2.f64 	[%rd2+32], {%fd869, %fd869};
	st.local.v2.f64 	[%rd3+32], {%fd869, %fd869};
	st.local.v2.f64 	[%rd4+32], {%fd869, %fd869};
	st.local.v2.f64 	[%rd5+32], {%fd869, %fd869};
	st.local.v2.f64 	[%rd6+32], {%fd869, %fd869};
	st.local.v2.f64 	[%rd1+48], {%fd869, %fd869};
	st.local.v2.f64 	[%rd2+48], {%fd869, %fd869};
	st.local.v2.f64 	[%rd3+48], {%fd869, %fd869};
	st.local.v2.f64 	[%rd4+48], {%fd869, %fd869};
	st.local.v2.f64 	[%rd5+48], {%fd869, %fd869};
	st.local.v2.f64 	[%rd6+48], {%fd869, %fd869};
	st.local.v2.f64 	[%rd1+64], {%fd869, %fd869};
	st.local.v2.f64 	[%rd2+64], {%fd869, %fd869};
	st.local.v2.f64 	[%rd3+64], {%fd869, %fd869};
	st.local.v2.f64 	[%rd4+64], {%fd869, %fd869};
	st.local.v2.f64 	[%rd5+64], {%fd869, %fd869};
	st.local.v2.f64 	[%rd6+64], {%fd869, %fd869};
	st.local.v2.f64 	[%rd1+80], {%fd869, %fd869};
	st.local.v2.f64 	[%rd2+80], {%fd869, %fd869};
	st.local.v2.f64 	[%rd3+80], {%fd869, %fd869};
	st.local.v2.f64 	[%rd4+80], {%fd869, %fd869};
	st.local.v2.f64 	[%rd5+80], {%fd869, %fd869};
	st.local.v2.f64 	[%rd6+80], {%fd869, %fd869};
	st.local.v2.f64 	[%rd1+96], {%fd869, %fd869};
	st.local.v2.f64 	[%rd2+96], {%fd869, %fd869};
	st.local.v2.f64 	[%rd3+96], {%fd869, %fd869};
	st.local.v2.f64 	[%rd4+96], {%fd869, %fd869};
	st.local.v2.f64 	[%rd5+96], {%fd869, %fd869};
	st.local.v2.f64 	[%rd6+96], {%fd869, %fd869};
	st.local.v2.f64 	[%rd1+112], {%fd869, %fd869};
	st.local.v2.f64 	[%rd2+112], {%fd869, %fd869};
	st.local.v2.f64 	[%rd3+112], {%fd869, %fd869};
	st.local.v2.f64 	[%rd4+112], {%fd869, %fd869};
	st.local.v2.f64 	[%rd5+112], {%fd869, %fd869};
	st.local.v2.f64 	[%rd6+112], {%fd869, %fd869};
	shl.b32 	%r43, %r1, 9;
	shl.b32 	%r44, %r3, 3;
	add.s32 	%r45, %r43, %r31;
	add.s32 	%r244, %r45, %r44;
	mov.b32 	%r245, 64;
	mov.f64 	%fd870, %fd869;
	mov.f64 	%fd871, %fd869;
	mov.f64 	%fd872, %fd869;
	mov.f64 	%fd873, %fd869;
	mov.f64 	%fd874, %fd869;
	mov.f64 	%fd875, %fd869;
	mov.f64 	%fd876, %fd869;
	mov.f64 	%fd877, %fd869;
	mov.f64 	%fd878, %fd869;
	mov.f64 	%fd879, %fd869;
	mov.f64 	%fd880, %fd869;
	mov.f64 	%fd881, %fd869;
	mov.f64 	%fd882, %fd869;
	mov.f64 	%fd883, %fd869;
	mov.f64 	%fd884, %fd869;
	mov.f64 	%fd885, %fd869;
	mov.f64 	%fd886, %fd869;
	mov.f64 	%fd887, %fd869;
	mov.f64 	%fd888, %fd869;
	mov.f64 	%fd889, %fd869;
	mov.f64 	%fd890, %fd869;
	mov.f64 	%fd891, %fd869;
	mov.f64 	%fd892, %fd869;
	mov.f64 	%fd893, %fd869;
	mov.f64 	%fd894, %fd869;
	mov.f64 	%fd895, %fd869;
	mov.f64 	%fd896, %fd869;
	mov.f64 	%fd897, %fd869;
	mov.f64 	%fd898, %fd869;
	mov.f64 	%fd899, %fd869;
	mov.f64 	%fd900, %fd869;
	mov.f64 	%fd901, %fd869;
	mov.f64 	%fd902, %fd869;
	mov.f64 	%fd903, %fd869;
	mov.f64 	%fd904, %fd869;
	mov.f64 	%fd905, %fd869;
	mov.f64 	%fd906, %fd869;
	mov.f64 	%fd907, %fd869;
	mov.f64 	%fd908, %fd869;
	mov.f64 	%fd909, %fd869;
	mov.f64 	%fd910, %fd869;
	mov.f64 	%fd911, %fd869;
	mov.f64 	%fd912, %fd869;
	mov.f64 	%fd913, %fd869;
	mov.f64 	%fd914, %fd869;
	mov.f64 	%fd915, %fd869;
	mov.f64 	%fd916, %fd869;
$L__BB0_3:
	mov.u32 	%r47, %tid.x;
	or.b32  	%r48, %r3, %r47;
	and.b32  	%r49, %r48, 1016;
	setp.ne.s32 	%p4, %r49, 0;
	@%p4 bra 	$L__BB0_5;
	ld.param.u64 	%rd57, [_Z16advCubatureHex3DiPKdS0_S0_S0_iS0_Pd_param_6];
	ld.param.u32 	%r242, [_Z16advCubatureHex3DiPKdS0_S0_S0_iS0_Pd_param_5];
	cvta.to.global.u64 	%rd30, %rd57;
	mul.wide.u32 	%rd31, %r244, 8;
	add.s64 	%rd32, %rd30, %rd31;
	ld.global.nc.f64 	%fd205, [%rd32];
	mov.u32 	%r50, %tid.y;
	shl.b32 	%r51, %r50, 6;
	mov.u32 	%r52, _ZZ16advCubatureHex3DiPKdS0_S0_S0_iS0_PdE3s_U;
	add.s32 	%r53, %r52, %r51;
	shl.b32 	%r55, %r47, 3;
	add.s32 	%r56, %r53, %r55;
	st.shared.f64 	[%r56], %fd205;
	mul.wide.s32 	%rd33, %r242, 8;
	add.s64 	%rd34, %rd32, %rd33;
	ld.global.nc.f64 	%fd206, [%rd34];
	mov.u32 	%r57, _ZZ16advCubatureHex3DiPKdS0_S0_S0_iS0_PdE3s_V;
	add.s32 	%r58, %r57, %r51;
	add.s32 	%r59, %r58, %r55;
	st.shared.f64 	[%r59], %fd206;
	add.s64 	%rd35, %rd34, %rd33;
	ld.global.nc.f64 	%fd207, [%rd35];
	mov.u32 	%r60, _ZZ16advCubatureHex3DiPKdS0_S0_S0_iS0_PdE3s_W;
	add.s32 	%r61, %r60, %r51;
	add.s32 	%r62, %r61, %r55;
	st.shared.f64 	[%r62], %fd207;
$L__BB0_5:
	mov.u32 	%r63, %tid.y;
	setp.gt.u32 	%p5, %r63, 7;
	bar.sync 	0;
	mov.f64 	%fd917, 0d0000000000000000;
	mov.f64 	%fd918, %fd917;
	mov.f64 	%fd919, %fd917;
	@%p5 bra 	$L__BB0_7;
	shl.b32 	%r65, %r47, 3;
	mov.u32 	%r66, _ZZ16advCubatureHex3DiPKdS0_S0_S0_iS0_PdE12s_cubInterpT;
	add.s32 	%r67, %r66, %r65;
	ld.shared.f64 	%fd209, [%r67];
	mov.u32 	%r68, %tid.y;
	shl.b32 	%r69, %r68, 6;
	mov.u32 	%r70, _ZZ16advCubatureHex3DiPKdS0_S0_S0_iS0_PdE3s_U;
	add.s32 	%r71, %r70, %r69;
	ld.shared.f64 	%fd210, [%r71];
	fma.rn.f64 	%fd211, %fd209, %fd210, 0d0000000000000000;
	mov.u32 	%r72, _ZZ16advCubatureHex3DiPKdS0_S0_S0_iS0_PdE3s_V;
	add.s32 	%r73, %r72, %r69;
	ld.shared.f64 	%fd212, [%r73];
	fma.rn.f64 	%fd213, %fd209, %fd212, 0d0000000000000000;
	mov.u32 	%r74, _ZZ16advCubatureHex3DiPKdS0_S0_S0_iS0_PdE3s_W;
	add.s32 	%r75, %r74, %r69;
	ld.shared.f64 	%fd214, [%r75];
	fma.rn.f64 	%fd215, %fd209, %fd214, 0d0000000000000000;
	ld.shared.f64 	%fd216, [%r67+128];
	ld.shared.f64 	%fd217, [%r71+8];
	fma.rn.f64 	%fd218, %fd216, %fd217, %fd211;
	ld.shared.f64 	%fd219, [%r73+8];
	fma.rn.f64 	%fd220, %fd216, %fd219, %fd213;
	ld.shared.f64 	%fd221, [%r75+8];
	fma.rn.f64 	%fd222, %fd216, %fd221, %fd215;
	ld.shared.f64 	%fd223, [%r67+256];
	ld.shared.f64 	%fd224, [%r71+16];
	fma.rn.f64 	%fd225, %fd223, %fd224, %fd218;
	ld.shared.f64 	%fd226, [%r73+16];
	fma.rn.f64 	%fd227, %fd223, %fd226, %fd220;
	ld.shared.f64 	%fd228, [%r75+16];
	fma.rn.f64 	%fd229, %fd223, %fd228, %fd222;
	ld.shared.f64 	%fd230, [%r67+384];
	ld.shared.f64 	%fd231, [%r71+24];
	fma.rn.f64 	%fd232, %fd230, %fd231, %fd225;
	ld.shared.f64 	%fd233, [%r73+24];
	fma.rn.f64 	%fd234, %fd230, %fd233, %fd227;
	ld.shared.f64 	%fd235, [%r75+24];
	fma.rn.f64 	%fd236, %fd230, %fd235, %fd229;
	ld.shared.f64 	%fd237, [%r67+512];
	ld.shared.f64 	%fd238, [%r71+32];
	fma.rn.f64 	%fd239, %fd237, %fd238, %fd232;
	ld.shared.f64 	%fd240, [%r73+32];
	fma.rn.f64 	%fd241, %fd237, %fd240, %fd234;
	ld.shared.f64 	%fd242, [%r75+32];
	fma.rn.f64 	%fd243, %fd237, %fd242, %fd236;
	ld.shared.f64 	%fd244, [%r67+640];
	ld.shared.f64 	%fd245, [%r71+40];
	fma.rn.f64 	%fd246, %fd244, %fd245, %fd239;
	ld.shared.f64 	%fd247, [%r73+40];
	fma.rn.f64 	%fd248, %fd244, %fd247, %fd241;
	ld.shared.f64 	%fd249, [%r75+40];
	fma.rn.f64 	%fd250, %fd244, %fd249, %fd243;
	ld.shared.f64 	%fd251, [%r67+768];
	ld.shared.f64 	%fd252, [%r71+48];
	fma.rn.f64 	%fd253, %fd251, %fd252, %fd246;
	ld.shared.f64 	%fd254, [%r73+48];
	fma.rn.f64 	%fd255, %fd251, %fd254, %fd248;
	ld.shared.f64 	%fd256, [%r75+48];
	fma.rn.f64 	%fd257, %fd251, %fd256, %fd250;
	ld.shared.f64 	%fd258, [%r67+896];
	ld.shared.f64 	%fd259, [%r71+56];
	fma.rn.f64 	%fd917, %fd258, %fd259, %fd253;
	ld.shared.f64 	%fd260, [%r73+56];
	fma.rn.f64 	%fd918, %fd258, %fd260, %fd255;
	ld.shared.f64 	%fd261, [%r75+56];
	fma.rn.f64 	%fd919, %fd258, %fd261, %fd257;
$L__BB0_7:
	mov.u32 	%r9, %tid.y;
	shl.b32 	%r76, %r9, 7;
	mov.u32 	%r77, _ZZ16advCubatureHex3DiPKdS0_S0_S0_iS0_PdE4s_U1;
	mov.u32 	%r10, %tid.x;
	shl.b32 	%r78, %r10, 3;
	add.s32 	%r79, %r77, %r78;
	add.s32 	%r80, %r79, %r76;
	st.shared.f64 	[%r80], %fd917;
	mov.u32 	%r81, _ZZ16advCubatureHex3DiPKdS0_S0_S0_iS0_PdE4s_V1;
	add.s32 	%r82, %r81, %r78;
	add.s32 	%r83, %r82, %r76;
	st.shared.f64 	[%r83], %fd918;
	mov.u32 	%r84, _ZZ16advCubatureHex3DiPKdS0_S0_S0_iS0_PdE4s_W1;
	add.s32 	%r85, %r84, %r78;
	add.s32 	%r86, %r85, %r76;
	st.shared.f64 	[%r86], %fd919;
	bar.sync 	0;
	mov.u32 	%r87, _ZZ16advCubatureHex3DiPKdS0_S0_S0_iS0_PdE12s_cubInterpT;
	add.s32 	%r88, %r87, %r76;
	mad.lo.s32 	%r89, %r9, -120, %r88;
	ld.shared.f64 	%fd262, [%r89];
	ld.shared.f64 	%fd263, [%r79];
	fma.rn.f64 	%fd264, %fd262, %fd263, 0d0000000000000000;
	ld.shared.f64 	%fd265, [%r82];
	fma.rn.f64 	%fd266, %fd262, %fd265, 0d0000000000000000;
	ld.shared.f64 	%fd267, [%r85];
	fma.rn.f64 	%fd268, %fd262, %fd267, 0d0000000000000000;
	ld.shared.f64 	%fd269, [%r89+128];
	ld.shared.f64 	%fd270, [%r79+128];
	fma.rn.f64 	%fd271, %fd269, %fd270, %fd264;
	ld.shared.f64 	%fd272, [%r82+128];
	fma.rn.f64 	%fd273, %fd269, %fd272, %fd266;
	ld.shared.f64 	%fd274, [%r85+128];
	fma.rn.f64 	%fd275, %fd269, %fd274, %fd268;
	ld.shared.f64 	%fd276, [%r89+256];
	ld.shared.f64 	%fd277, [%r79+256];
	fma.rn.f64 	%fd278, %fd276, %fd277, %fd271;
	ld.shared.f64 	%fd279, [%r82+256];
	fma.rn.f64 	%fd280, %fd276, %fd279, %fd273;
	ld.shared.f64 	%fd281, [%r85+256];
	fma.rn.f64 	%fd282, %fd276, %fd281, %fd275;
	ld.shared.f64 	%fd283, [%r89+384];
	ld.shared.f64 	%fd284, [%r79+384];
	fma.rn.f64 	%fd285, %fd283, %fd284, %fd278;
	ld.shared.f64 	%fd286, [%r82+384];
	fma.rn.f64 	%fd287, %fd283, %fd286, %fd280;
	ld.shared.f64 	%fd288, [%r85+384];
	fma.rn.f64 	%fd289, %fd283, %fd288, %fd282;
	ld.shared.f64 	%fd290, [%r89+512];
	ld.shared.f64 	%fd291, [%r79+512];
	fma.rn.f64 	%fd292, %fd290, %fd291, %fd285;
	ld.shared.f64 	%fd293, [%r82+512];
	fma.rn.f64 	%fd294, %fd290, %fd293, %fd287;
	ld.shared.f64 	%fd295, [%r85+512];
	fma.rn.f64 	%fd296, %fd290, %fd295, %fd289;
	ld.shared.f64 	%fd297, [%r89+640];
	ld.shared.f64 	%fd298, [%r79+640];
	fma.rn.f64 	%fd299, %fd297, %fd298, %fd292;
	ld.shared.f64 	%fd300, [%r82+640];
	fma.rn.f64 	%fd301, %fd297, %fd300, %fd294;
	ld.shared.f64 	%fd302, [%r85+640];
	fma.rn.f64 	%fd303, %fd297, %fd302, %fd296;
	ld.shared.f64 	%fd304, [%r89+768];
	ld.shared.f64 	%fd305, [%r79+768];
	fma.rn.f64 	%fd306, %fd304, %fd305, %fd299;
	ld.shared.f64 	%fd307, [%r82+768];
	fma.rn.f64 	%fd308, %fd304, %fd307, %fd301;
	ld.shared.f64 	%fd309, [%r85+768];
	fma.rn.f64 	%fd310, %fd304, %fd309, %fd303;
	ld.shared.f64 	%fd311, [%r89+896];
	ld.shared.f64 	%fd312, [%r79+896];
	fma.rn.f64 	%fd313, %fd311, %fd312, %fd306;
	ld.shared.f64 	%fd314, [%r82+896];
	fma.rn.f64 	%fd315, %fd311, %fd314, %fd308;
	ld.shared.f64 	%fd316, [%r85+896];
	fma.rn.f64 	%fd317, %fd311, %fd316, %fd310;
	add.s32 	%r90, %r87, %r245;
	ld.shared.f64 	%fd318, [%r90+-64];
	fma.rn.f64 	%fd916, %fd313, %fd318, %fd916;
	fma.rn.f64 	%fd915, %fd315, %fd318, %fd915;
	fma.rn.f64 	%fd914, %fd317, %fd318, %fd914;
	ld.shared.f64 	%fd319, [%r90+-56];
	fma.rn.f64 	%fd913, %fd313, %fd319, %fd913;
	fma.rn.f64 	%fd912, %fd315, %fd319, %fd912;
	fma.rn.f64 	%fd911, %fd317, %fd319, %fd911;
	ld.shared.f64 	%fd320, [%r90+-48];
	fma.rn.f64 	%fd910, %fd313, %fd320, %fd910;
	fma.rn.f64 	%fd909, %fd315, %fd320, %fd909;
	fma.rn.f64 	%fd908, %fd317, %fd320, %fd908;
	ld.shared.f64 	%fd321, [%r90+-40];
	fma.rn.f64 	%fd907, %fd313, %fd321, %fd907;
	fma.rn.f64 	%fd906, %fd315, %fd321, %fd906;
	fma.rn.f64 	%fd905, %fd317, %fd321, %fd905;
	ld.shared.f64 	%fd322, [%r90+-32];
	fma.rn.f64 	%fd904, %fd313, %fd322, %fd904;
	fma.rn.f64 	%fd903, %fd315, %fd322, %fd903;
	fma.rn.f64 	%fd902, %fd317, %fd322, %fd902;
	ld.shared.f64 	%fd323, [%r90+-24];
	fma.rn.f64 	%fd901, %fd313, %fd323, %fd901;
	fma.rn.f64 	%fd900, %fd315, %fd323, %fd900;
	fma.rn.f64 	%fd899, %fd317, %fd323, %fd899;
	ld.shared.f64 	%fd324, [%r90+-16];
	fma.rn.f64 	%fd898, %fd313, %fd324, %fd898;
	fma.rn.f64 	%fd897, %fd315, %fd324, %fd897;
	fma.rn.f64 	%fd896, %fd317, %fd324, %fd896;
	ld.shared.f64 	%fd325, [%r90+-8];
	fma.rn.f64 	%fd895, %fd313, %fd325, %fd895;
	fma.rn.f64 	%fd894, %fd315, %fd325, %fd894;
	fma.rn.f64 	%fd893, %fd317, %fd325, %fd893;
	ld.shared.f64 	%fd326, [%r90];
	fma.rn.f64 	%fd892, %fd313, %fd326, %fd892;
	fma.rn.f64 	%fd891, %fd315, %fd326, %fd891;
	fma.rn.f64 	%fd890, %fd317, %fd326, %fd890;
	ld.shared.f64 	%fd327, [%r90+8];
	fma.rn.f64 	%fd889, %fd313, %fd327, %fd889;
	fma.rn.f64 	%fd888, %fd315, %fd327, %fd888;
	fma.rn.f64 	%fd887, %fd317, %fd327, %fd887;
	ld.shared.f64 	%fd328, [%r90+16];
	fma.rn.f64 	%fd886, %fd313, %fd328, %fd886;
	fma.rn.f64 	%fd885, %fd315, %fd328, %fd885;
	fma.rn.f64 	%fd884, %fd317, %fd328, %fd884;
	ld.shared.f64 	%fd329, [%r90+24];
	fma.rn.f64 	%fd883, %fd313, %fd329, %fd883;
	fma.rn.f64 	%fd882, %fd315, %fd329, %fd882;
	fma.rn.f64 	%fd881, %fd317, %fd329, %fd881;
	ld.shared.f64 	%fd330, [%r90+32];
	fma.rn.f64 	%fd880, %fd313, %fd330, %fd880;
	fma.rn.f64 	%fd879, %fd315, %fd330, %fd879;
	fma.rn.f64 	%fd878, %fd317, %fd330, %fd878;
	ld.shared.f64 	%fd331, [%r90+40];
	fma.rn.f64 	%fd877, %fd313, %fd331, %fd877;
	fma.rn.f64 	%fd876, %fd315, %fd331, %fd876;
	fma.rn.f64 	%fd875, %fd317, %fd331, %fd875;
	ld.shared.f64 	%fd332, [%r90+48];
	fma.rn.f64 	%fd874, %fd313, %fd332, %fd874;
	fma.rn.f64 	%fd873, %fd315, %fd332, %fd873;
	fma.rn.f64 	%fd872, %fd317, %fd332, %fd872;
	ld.shared.f64 	%fd333, [%r90+56];
	fma.rn.f64 	%fd871, %fd313, %fd333, %fd871;
	fma.rn.f64 	%fd870, %fd315, %fd333, %fd870;
	fma.rn.f64 	%fd869, %fd317, %fd333, %fd869;
	add.s32 	%r245, %r245, 128;
	add.s32 	%r244, %r244, 64;
	setp.ne.s32 	%p6, %r245, 1088;
	@%p6 bra 	$L__BB0_3;
	st.local.v2.f64 	[%rd1], {%fd916, %fd913};
	st.local.v2.f64 	[%rd2], {%fd915, %fd912};
	st.local.v2.f64 	[%rd3], {%fd914, %fd911};
	st.local.v2.f64 	[%rd1+16], {%fd910, %fd907};
	st.local.v2.f64 	[%rd2+16], {%fd909, %fd906};
	st.local.v2.f64 	[%rd3+16], {%fd908, %fd905};
	st.local.v2.f64 	[%rd1+32], {%fd904, %fd901};
	st.local.v2.f64 	[%rd2+32], {%fd903, %fd900};
	st.local.v2.f64 	[%rd3+32], {%fd902, %fd899};
	st.local.v2.f64 	[%rd1+48], {%fd898, %fd895};
	st.local.v2.f64 	[%rd2+48], {%fd897, %fd894};
	st.local.v2.f64 	[%rd3+48], {%fd896, %fd893};
	st.local.v2.f64 	[%rd1+64], {%fd892, %fd889};
	st.local.v2.f64 	[%rd2+64], {%fd891, %fd888};
	st.local.v2.f64 	[%rd3+64], {%fd890, %fd887};
	st.local.v2.f64 	[%rd1+80], {%fd886, %fd883};
	st.local.v2.f64 	[%rd2+80], {%fd885, %fd882};
	st.local.v2.f64 	[%rd3+80], {%fd884, %fd881};
	st.local.v2.f64 	[%rd1+96], {%fd880, %fd877};
	st.local.v2.f64 	[%rd2+96], {%fd879, %fd876};
	st.local.v2.f64 	[%rd3+96], {%fd878, %fd875};
	st.local.v2.f64 	[%rd1+112], {%fd874, %fd871};
	st.local.v2.f64 	[%rd2+112], {%fd873, %fd870};
	st.local.v2.f64 	[%rd3+112], {%fd872, %fd869};
	st.local.v2.f64 	[%rd4], {%fd916, %fd913};
	st.local.v2.f64 	[%rd5], {%fd915, %fd912};
	st.local.v2.f64 	[%rd6], {%fd914, %fd911};
	st.local.v2.f64 	[%rd4+16], {%fd910, %fd907};
	st.local.v2.f64 	[%rd5+16], {%fd909, %fd906};
	st.local.v2.f64 	[%rd6+16], {%fd908, %fd905};
	st.local.v2.f64 	[%rd4+32], {%fd904, %fd901};
	st.local.v2.f64 	[%rd5+32], {%fd903, %fd900};
	st.local.v2.f64 	[%rd6+32], {%fd902, %fd899};
	st.local.v2.f64 	[%rd4+48], {%fd898, %fd895};
	st.local.v2.f64 	[%rd5+48], {%fd897, %fd894};
	st.local.v2.f64 	[%rd6+48], {%fd896, %fd893};
	st.local.v2.f64 	[%rd4+64], {%fd892, %fd889};
	st.local.v2.f64 	[%rd5+64], {%fd891, %fd888};
	st.local.v2.f64 	[%rd6+64], {%fd890, %fd887};
	st.local.v2.f64 	[%rd4+80], {%fd886, %fd883};
	st.local.v2.f64 	[%rd5+80], {%fd885, %fd882};
	st.local.v2.f64 	[%rd6+80], {%fd884, %fd881};
	st.local.v2.f64 	[%rd4+96], {%fd880, %fd877};
	st.local.v2.f64 	[%rd5+96], {%fd879, %fd876};
	st.local.v2.f64 	[%rd6+96], {%fd878, %fd875};
	st.local.v2.f64 	[%rd4+112], {%fd874, %fd871};
	st.local.v2.f64 	[%rd5+112], {%fd873, %fd870};
	st.local.v2.f64 	[%rd6+112], {%fd872, %fd869};
	mov.u32 	%r93, %ctaid.x;
	shl.b32 	%r94, %r93, 9;
	add.s32 	%r95, %r94, %r10;
	mad.lo.s32 	%r96, %r93, 48640, %r95;
	shl.b32 	%r97, %r9, 4;
	add.s32 	%r247, %r96, %r97;
	mov.u32 	%r98, _ZZ16advCubatureHex3DiPKdS0_S0_S0_iS0_PdE6s_cubD;
	add.s32 	%r246, %r98, 64;
	mov.b32 	%r248, 64;
	mov.b64 	%rd59, 0;
$L__BB0_9:
	ld.param.u64 	%rd56, [_Z16advCubatureHex3DiPKdS0_S0_S0_iS0_Pd_param_2];
	add.s64 	%rd37, %rd4, %rd59;
	ld.local.f64 	%fd334, [%rd37];
	mov.u32 	%r17, %tid.y;
	shl.b32 	%r99, %r17, 7;
	mov.u32 	%r100, _ZZ16advCubatureHex3DiPKdS0_S0_S0_iS0_PdE4s_U1;
	add.s32 	%r101, %r100, %r99;
	mov.u32 	%r18, %tid.x;
	shl.b32 	%r102, %r18, 3;
	add.s32 	%r103, %r101, %r102;
	st.shared.f64 	[%r103], %fd334;
	add.s64 	%rd38, %rd5, %rd59;
	ld.local.f64 	%fd335, [%rd38];
	mov.u32 	%r104, _ZZ16advCubatureHex3DiPKdS0_S0_S0_iS0_PdE4s_V1;
	add.s32 	%r105, %r104, %r99;
	add.s32 	%r106, %r105, %r102;
	st.shared.f64 	[%r106], %fd335;
	add.s64 	%rd39, %rd6, %rd59;
	ld.local.f64 	%fd336, [%rd39];
	mov.u32 	%r107, _ZZ16advCubatureHex3DiPKdS0_S0_S0_iS0_PdE4s_W1;
	add.s32 	%r108, %r107, %r99;
	add.s32 	%r109, %r108, %r102;
	st.shared.f64 	[%r109], %fd336;
	bar.sync 	0;
	shl.b32 	%r110, %r18, 7;
	mov.u32 	%r111, _ZZ16advCubatureHex3DiPKdS0_S0_S0_iS0_PdE6s_cubD;
	add.s32 	%r112, %r111, %r110;
	ld.shared.f64 	%fd337, [%r112];
	ld.shared.f64 	%fd338, [%r101];
	fma.rn.f64 	%fd339, %fd337, %fd338, 0d0000000000000000;
	ld.shared.f64 	%fd340, [%r105];
	fma.rn.f64 	%fd341, %fd337, %fd340, 0d0000000000000000;
	ld.shared.f64 	%fd342, [%r108];
	fma.rn.f64 	%fd343, %fd337, %fd342, 0d0000000000000000;
	ld.shared.f64 	%fd344, [%r112+8];
	ld.shared.f64 	%fd345, [%r101+8];
	fma.rn.f64 	%fd346, %fd344, %fd345, %fd339;
	ld.shared.f64 	%fd347, [%r105+8];
	fma.rn.f64 	%fd348, %fd344, %fd347, %fd341;
	ld.shared.f64 	%fd349, [%r108+8];
	fma.rn.f64 	%fd350, %fd344, %fd349, %fd343;
	ld.shared.f64 	%fd351, [%r112+16];
	ld.shared.f64 	%fd352, [%r101+16];
	fma.rn.f64 	%fd353, %fd351, %fd352, %fd346;
	ld.shared.f64 	%fd354, [%r105+16];
	fma.rn.f64 	%fd355, %fd351, %fd354, %fd348;
	ld.shared.f64 	%fd356, [%r108+16];
	fma.rn.f64 	%fd357, %fd351, %fd356, %fd350;
	ld.shared.f64 	%fd358, [%r112+24];
	ld.shared.f64 	%fd359, [%r101+24];
	fma.rn.f64 	%fd360, %fd358, %fd359, %fd353;
	ld.shared.f64 	%fd361, [%r105+24];
	fma.rn.f64 	%fd362, %fd358, %fd361, %fd355;
	ld.shared.f64 	%fd363, [%r108+24];
	fma.rn.f64 	%fd364, %fd358, %fd363, %fd357;
	ld.shared.f64 	%fd365, [%r112+32];
	ld.shared.f64 	%fd366, [%r101+32];
	fma.rn.f64 	%fd367, %fd365, %fd366, %fd360;
	ld.shared.f64 	%fd368, [%r105+32];
	fma.rn.f64 	%fd369, %fd365, %fd368, %fd362;
	ld.shared.f64 	%fd370, [%r108+32];
	fma.rn.f64 	%fd371, %fd365, %fd370, %fd364;
	ld.shared.f64 	%fd372, [%r112+40];
	ld.shared.f64 	%fd373, [%r101+40];
	fma.rn.f64 	%fd374, %fd372, %fd373, %fd367;
	ld.shared.f64 	%fd375, [%r105+40];
	fma.rn.f64 	%fd376, %fd372, %fd375, %fd369;
	ld.shared.f64 	%fd377, [%r108+40];
	fma.rn.f64 	%fd378, %fd372, %fd377, %fd371;
	ld.shared.f64 	%fd379, [%r112+48];
	ld.shared.f64 	%fd380, [%r101+48];
	fma.rn.f64 	%fd381, %fd379, %fd380, %fd374;
	ld.shared.f64 	%fd382, [%r105+48];
	fma.rn.f64 	%fd383, %fd379, %fd382, %fd376;
	ld.shared.f64 	%fd384, [%r108+48];
	fma.rn.f64 	%fd385, %fd379, %fd384, %fd378;
	ld.shared.f64 	%fd386, [%r112+56];
	ld.shared.f64 	%fd387, [%r101+56];
	fma.rn.f64 	%fd388, %fd386, %fd387, %fd381;
	ld.shared.f64 	%fd389, [%r105+56];
	fma.rn.f64 	%fd390, %fd386, %fd389, %fd383;
	ld.shared.f64 	%fd391, [%r108+56];
	fma.rn.f64 	%fd392, %fd386, %fd391, %fd385;
	ld.shared.f64 	%fd393, [%r112+64];
	ld.shared.f64 	%fd394, [%r101+64];
	fma.rn.f64 	%fd395, %fd393, %fd394, %fd388;
	ld.shared.f64 	%fd396, [%r105+64];
	fma.rn.f64 	%fd397, %fd393, %fd396, %fd390;
	ld.shared.f64 	%fd398, [%r108+64];
	fma.rn.f64 	%fd399, %fd393, %fd398, %fd392;
	ld.shared.f64 	%fd400, [%r112+72];
	ld.shared.f64 	%fd401, [%r101+72];
	fma.rn.f64 	%fd402, %fd400, %fd401, %fd395;
	ld.shared.f64 	%fd403, [%r105+72];
	fma.rn.f64 	%fd404, %fd400, %fd403, %fd397;
	ld.shared.f64 	%fd405, [%r108+72];
	fma.rn.f64 	%fd406, %fd400, %fd405, %fd399;
	ld.shared.f64 	%fd407, [%r112+80];
	ld.shared.f64 	%fd408, [%r101+80];
	fma.rn.f64 	%fd409, %fd407, %fd408, %fd402;
	ld.shared.f64 	%fd410, [%r105+80];
	fma.rn.f64 	%fd411, %fd407, %fd410, %fd404;
	ld.shared.f64 	%fd412, [%r108+80];
	fma.rn.f64 	%fd413, %fd407, %fd412, %fd406;
	ld.shared.f64 	%fd414, [%r112+88];
	ld.shared.f64 	%fd415, [%r101+88];
	fma.rn.f64 	%fd416, %fd414, %fd415, %fd409;
	ld.shared.f64 	%fd417, [%r105+88];
	fma.rn.f64 	%fd418, %fd414, %fd417, %fd411;
	ld.shared.f64 	%fd419, [%r108+88];
	fma.rn.f64 	%fd420, %fd414, %fd419, %fd413;
	ld.shared.f64 	%fd421, [%r112+96];
	ld.shared.f64 	%fd422, [%r101+96];
	fma.rn.f64 	%fd423, %fd421, %fd422, %fd416;
	ld.shared.f64 	%fd424, [%r105+96];
	fma.rn.f64 	%fd425, %fd421, %fd424, %fd418;
	ld.shared.f64 	%fd426, [%r108+96];
	fma.rn.f64 	%fd427, %fd421, %fd426, %fd420;
	ld.shared.f64 	%fd428, [%r112+104];
	ld.shared.f64 	%fd429, [%r101+104];
	fma.rn.f64 	%fd430, %fd428, %fd429, %fd423;
	ld.shared.f64 	%fd431, [%r105+104];
	fma.rn.f64 	%fd432, %fd428, %fd431, %fd425;
	ld.shared.f64 	%fd433, [%r108+104];
	fma.rn.f64 	%fd434, %fd428, %fd433, %fd427;
	ld.shared.f64 	%fd435, [%r112+112];
	ld.shared.f64 	%fd436, [%r101+112];
	fma.rn.f64 	%fd437, %fd435, %fd436, %fd430;
	ld.shared.f64 	%fd438, [%r105+112];
	fma.rn.f64 	%fd439, %fd435, %fd438, %fd432;
	ld.shared.f64 	%fd440, [%r108+112];
	fma.rn.f64 	%fd441, %fd435, %fd440, %fd434;
	ld.shared.f64 	%fd442, [%r112+120];
	ld.shared.f64 	%fd443, [%r101+120];
	fma.rn.f64 	%fd444, %fd442, %fd443, %fd437;
	ld.shared.f64 	%fd445, [%r105+120];
	fma.rn.f64 	%fd446, %fd442, %fd445, %fd439;
	ld.shared.f64 	%fd447, [%r108+120];
	fma.rn.f64 	%fd448, %fd442, %fd447, %fd441;
	add.s32 	%r113, %r111, %r99;
	ld.shared.f64 	%fd449, [%r113];
	add.s32 	%r114, %r100, %r102;
	ld.shared.f64 	%fd450, [%r114];
	fma.rn.f64 	%fd451, %fd449, %fd450, 0d0000000000000000;
	add.s32 	%r115, %r104, %r102;
	ld.shared.f64 	%fd452, [%r115];
	fma.rn.f64 	%fd453, %fd449, %fd452, 0d0000000000000000;
	add.s32 	%r116, %r107, %r102;
	ld.shared.f64 	%fd454, [%r116];
	fma.rn.f64 	%fd455, %fd449, %fd454, 0d0000000000000000;
	ld.shared.f64 	%fd456, [%r113+8];
	ld.shared.f64 	%fd457, [%r114+128];
	fma.rn.f64 	%fd458, %fd456, %fd457, %fd451;
	ld.shared.f64 	%fd459, [%r115+128];
	fma.rn.f64 	%fd460, %fd456, %fd459, %fd453;
	ld.shared.f64 	%fd461, [%r116+128];
	fma.rn.f64 	%fd462, %fd456, %fd461, %fd455;
	ld.shared.f64 	%fd463, [%r113+16];
	ld.shared.f64 	%fd464, [%r114+256];
	fma.rn.f64 	%fd465, %fd463, %fd464, %fd458;
	ld.shared.f64 	%fd466, [%r115+256];
	fma.rn.f64 	%fd467, %fd463, %fd466, %fd460;
	ld.shared.f64 	%fd468, [%r116+256];
	fma.rn.f64 	%fd469, %fd463, %fd468, %fd462;
	ld.shared.f64 	%fd470, [%r113+24];
	ld.shared.f64 	%fd471, [%r114+384];
	fma.rn.f64 	%fd472, %fd470, %fd471, %fd465;
	ld.shared.f64 	%fd473, [%r115+384];
	fma.rn.f64 	%fd474, %fd470, %fd473, %fd467;
	ld.shared.f64 	%fd475, [%r116+384];
	fma.rn.f64 	%fd476, %fd470, %fd475, %fd469;
	ld.shared.f64 	%fd477, [%r113+32];
	ld.shared.f64 	%fd478, [%r114+512];
	fma.rn.f64 	%fd479, %fd477, %fd478, %fd472;
	ld.shared.f64 	%fd480, [%r115+512];
	fma.rn.f64 	%fd481, %fd477, %fd480, %fd474;
	ld.shared.f64 	%fd482, [%r116+512];
	fma.rn.f64 	%fd483, %fd477, %fd482, %fd476;
	ld.shared.f64 	%fd484, [%r113+40];
	ld.shared.f64 	%fd485, [%r114+640];
	fma.rn.f64 	%fd486, %fd484, %fd485, %fd479;
	ld.shared.f64 	%fd487, [%r115+640];
	fma.rn.f64 	%fd488, %fd484, %fd487, %fd481;
	ld.shared.f64 	%fd489, [%r116+640];
	fma.rn.f64 	%fd490, %fd484, %fd489, %fd483;
	ld.shared.f64 	%fd491, [%r113+48];
	ld.shared.f64 	%fd492, [%r114+768];
	fma.rn.f64 	%fd493, %fd491, %fd492, %fd486;
	ld.shared.f64 	%fd494, [%r115+768];
	fma.rn.f64 	%fd495, %fd491, %fd494, %fd488;
	ld.shared.f64 	%fd496, [%r116+768];
	fma.rn.f64 	%fd497, %fd491, %fd496, %fd490;
	ld.shared.f64 	%fd498, [%r113+56];
	ld.shared.f64 	%fd499, [%r114+896];
	fma.rn.f64 	%fd500, %fd498, %fd499, %fd493;
	ld.shared.f64 	%fd501, [%r115+896];
	fma.rn.f64 	%fd502, %fd498, %fd501, %fd495;
	ld.shared.f64 	%fd503, [%r116+896];
	fma.rn.f64 	%fd504, %fd498, %fd503, %fd497;
	ld.shared.f64 	%fd505, [%r113+64];
	ld.shared.f64 	%fd506, [%r114+1024];
	fma.rn.f64 	%fd507, %fd505, %fd506, %fd500;
	ld.shared.f64 	%fd508, [%r115+1024];
	fma.rn.f64 	%fd509, %fd505, %fd508, %fd502;
	ld.shared.f64 	%fd510, [%r116+1024];
	fma.rn.f64 	%fd511, %fd505, %fd510, %fd504;
	ld.shared.f64 	%fd512, [%r113+72];
	ld.shared.f64 	%fd513, [%r114+1152];
	fma.rn.f64 	%fd514, %fd512, %fd513, %fd507;
	ld.shared.f64 	%fd515, [%r115+1152];
	fma.rn.f64 	%fd516, %fd512, %fd515, %fd509;
	ld.shared.f64 	%fd517, [%r116+1152];
	fma.rn.f64 	%fd518, %fd512, %fd517, %fd511;
	ld.shared.f64 	%fd519, [%r113+80];
	ld.shared.f64 	%fd520, [%r114+1280];
	fma.rn.f64 	%fd521, %fd519, %fd520, %fd514;
	ld.shared.f64 	%fd522, [%r115+1280];
	fma.rn.f64 	%fd523, %fd519, %fd522, %fd516;
	ld.shared.f64 	%fd524, [%r116+1280];
	fma.rn.f64 	%fd525, %fd519, %fd524, %fd518;
	ld.shared.f64 	%fd526, [%r113+88];
	ld.shared.f64 	%fd527, [%r114+1408];
	fma.rn.f64 	%fd528, %fd526, %fd527, %fd521;
	ld.shared.f64 	%fd529, [%r115+1408];
	fma.rn.f64 	%fd530, %fd526, %fd529, %fd523;
	ld.shared.f64 	%fd531, [%r116+1408];
	fma.rn.f64 	%fd532, %fd526, %fd531, %fd525;
	ld.shared.f64 	%fd533, [%r113+96];
	ld.shared.f64 	%fd534, [%r114+1536];
	fma.rn.f64 	%fd535, %fd533, %fd534, %fd528;
	ld.shared.f64 	%fd536, [%r115+1536];
	fma.rn.f64 	%fd537, %fd533, %fd536, %fd530;
	ld.shared.f64 	%fd538, [%r116+1536];
	fma.rn.f64 	%fd539, %fd533, %fd538, %fd532;
	ld.shared.f64 	%fd540, [%r113+104];
	ld.shared.f64 	%fd541, [%r114+1664];
	fma.rn.f64 	%fd542, %fd540, %fd541, %fd535;
	ld.shared.f64 	%fd543, [%r115+1664];
	fma.rn.f64 	%fd544, %fd540, %fd543, %fd537;
	ld.shared.f64 	%fd545, [%r116+1664];
	fma.rn.f64 	%fd546, %fd540, %fd545, %fd539;
	ld.shared.f64 	%fd547, [%r113+112];
	ld.shared.f64 	%fd548, [%r114+1792];
	fma.rn.f64 	%fd549, %fd547, %fd548, %fd542;
	ld.shared.f64 	%fd550, [%r115+1792];
	fma.rn.f64 	%fd551, %fd547, %fd550, %fd544;
	ld.shared.f64 	%fd552, [%r116+1792];
	fma.rn.f64 	%fd553, %fd547, %fd552, %fd546;
	ld.shared.f64 	%fd554, [%r113+120];
	ld.shared.f64 	%fd555, [%r114+1920];
	fma.rn.f64 	%fd556, %fd554, %fd555, %fd549;
	ld.shared.f64 	%fd557, [%r115+1920];
	fma.rn.f64 	%fd558, %fd554, %fd557, %fd551;
	ld.shared.f64 	%fd559, [%r116+1920];
	fma.rn.f64 	%fd560, %fd554, %fd559, %fd553;
	ld.shared.f64 	%fd561, [%r246+-64];
	fma.rn.f64 	%fd562, %fd561, %fd916, 0d0000000000000000;
	fma.rn.f64 	%fd563, %fd561, %fd915, 0d0000000000000000;
	fma.rn.f64 	%fd564, %fd561, %fd914, 0d0000000000000000;
	ld.shared.f64 	%fd565, [%r246+-56];
	fma.rn.f64 	%fd566, %fd565, %fd913, %fd562;
	fma.rn.f64 	%fd567, %fd565, %fd912, %fd563;
	fma.rn.f64 	%fd568, %fd565, %fd911, %fd564;
	ld.shared.f64 	%fd569, [%r246+-48];
	fma.rn.f64 	%fd570, %fd569, %fd910, %fd566;
	fma.rn.f64 	%fd571, %fd569, %fd909, %fd567;
	fma.rn.f64 	%fd572, %fd569, %fd908, %fd568;
	ld.shared.f64 	%fd573, [%r246+-40];
	fma.rn.f64 	%fd574, %fd573, %fd907, %fd570;
	fma.rn.f64 	%fd575, %fd573, %fd906, %fd571;
	fma.rn.f64 	%fd576, %fd573, %fd905, %fd572;
	ld.shared.f64 	%fd577, [%r246+-32];
	fma.rn.f64 	%fd578, %fd577, %fd904, %fd574;
	fma.rn.f64 	%fd579, %fd577, %fd903, %fd575;
	fma.rn.f64 	%fd580, %fd577, %fd902, %fd576;
	ld.shared.f64 	%fd581, [%r246+-24];
	fma.rn.f64 	%fd582, %fd581, %fd901, %fd578;
	fma.rn.f64 	%fd583, %fd581, %fd900, %fd579;
	fma.rn.f64 	%fd584, %fd581, %fd899, %fd580;
	ld.shared.f64 	%fd585, [%r246+-16];
	fma.rn.f64 	%fd586, %fd585, %fd898, %fd582;
	fma.rn.f64 	%fd587, %fd585, %fd897, %fd583;
	fma.rn.f64 	%fd588, %fd585, %fd896, %fd584;
	ld.shared.f64 	%fd589, [%r246+-8];
	fma.rn.f64 	%fd590, %fd589, %fd895, %fd586;
	fma.rn.f64 	%fd591, %fd589, %fd894, %fd587;
	fma.rn.f64 	%fd592, %fd589, %fd893, %fd588;
	ld.shared.f64 	%fd593, [%r246];
	fma.rn.f64 	%fd594, %fd593, %fd892, %fd590;
	fma.rn.f64 	%fd595, %fd593, %fd891, %fd591;
	fma.rn.f64 	%fd596, %fd593, %fd890, %fd592;
	ld.shared.f64 	%fd597, [%r246+8];
	fma.rn.f64 	%fd598, %fd597, %fd889, %fd594;
	fma.rn.f64 	%fd599, %fd597, %fd888, %fd595;
	fma.rn.f64 	%fd600, %fd597, %fd887, %fd596;
	ld.shared.f64 	%fd601, [%r246+16];
	fma.rn.f64 	%fd602, %fd601, %fd886, %fd598;
	fma.rn.f64 	%fd603, %fd601, %fd885, %fd599;
	fma.rn.f64 	%fd604, %fd601, %fd884, %fd600;
	ld.shared.f64 	%fd605, [%r246+24];
	fma.rn.f64 	%fd606, %fd605, %fd883, %fd602;
	fma.rn.f64 	%fd607, %fd605, %fd882, %fd603;
	fma.rn.f64 	%fd608, %fd605, %fd881, %fd604;
	ld.shared.f64 	%fd609, [%r246+32];
	fma.rn.f64 	%fd610, %fd609, %fd880, %fd606;
	fma.rn.f64 	%fd611, %fd609, %fd879, %fd607;
	fma.rn.f64 	%fd612, %fd609, %fd878, %fd608;
	ld.shared.f64 	%fd613, [%r246+40];
	fma.rn.f64 	%fd614, %fd613, %fd877, %fd610;
	fma.rn.f64 	%fd615, %fd613, %fd876, %fd611;
	fma.rn.f64 	%fd616, %fd613, %fd875, %fd612;
	ld.shared.f64 	%fd617, [%r246+48];
	fma.rn.f64 	%fd618, %fd617, %fd874, %fd614;
	fma.rn.f64 	%fd619, %fd617, %fd873, %fd615;
	fma.rn.f64 	%fd620, %fd617, %fd872, %fd616;
	ld.shared.f64 	%fd621, [%r246+56];
	fma.rn.f64 	%fd622, %fd621, %fd871, %fd618;
	fma.rn.f64 	%fd623, %fd621, %fd870, %fd619;
	fma.rn.f64 	%fd624, %fd621, %fd869, %fd620;
	cvta.to.global.u64 	%rd40, %rd56;
	mul.wide.u32 	%rd41, %r247, 8;
	add.s64 	%rd42, %rd40, %rd41;
	ld.global.nc.f64 	%fd625, [%rd42];
	ld.global.nc.f64 	%fd626, [%rd42+32768];
	ld.global.nc.f64 	%fd627, [%rd42+229376];
	ld.global.nc.f64 	%fd628, [%rd42+65536];
	ld.global.nc.f64 	%fd629, [%rd42+98304];
	ld.global.nc.f64 	%fd630, [%rd42+262144];
	ld.global.nc.f64 	%fd631, [%rd42+294912];
	ld.global.nc.f64 	%fd632, [%rd42+327680];
	ld.global.nc.f64 	%fd633, [%rd42+360448];
	ld.global.nc.f64 	%fd634, [%rd42+163840];
	add.s64 	%rd43, %rd1, %rd59;
	ld.local.f64 	%fd635, [%rd43];
	add.s64 	%rd44, %rd2, %rd59;
	ld.local.f64 	%fd636, [%rd44];
	add.s64 	%rd45, %rd3, %rd59;
	ld.local.f64 	%fd637, [%rd45];
	mul.f64 	%fd638, %fd626, %fd636;
	fma.rn.f64 	%fd639, %fd625, %fd635, %fd638;
	fma.rn.f64 	%fd640, %fd627, %fd637, %fd639;
	mul.f64 	%fd641, %fd634, %fd640;
	mul.f64 	%fd642, %fd629, %fd636;
	fma.rn.f64 	%fd643, %fd628, %fd635, %fd642;
	fma.rn.f64 	%fd644, %fd630, %fd637, %fd643;
	mul.f64 	%fd645, %fd634, %fd644;
	mul.f64 	%fd646, %fd632, %fd636;
	fma.rn.f64 	%fd647, %fd631, %fd635, %fd646;
	fma.rn.f64 	%fd648, %fd633, %fd637, %fd647;
	mul.f64 	%fd649, %fd634, %fd648;
	mul.f64 	%fd650, %fd556, %fd645;
	fma.rn.f64 	%fd651, %fd444, %fd641, %fd650;
	fma.rn.f64 	%fd652, %fd622, %fd649, %fd651;
	st.local.f64 	[%rd43], %fd652;
	mul.f64 	%fd653, %fd558, %fd645;
	fma.rn.f64 	%fd654, %fd446, %fd641, %fd653;
	fma.rn.f64 	%fd655, %fd623, %fd649, %fd654;
	st.local.f64 	[%rd44], %fd655;
	mul.f64 	%fd656, %fd560, %fd645;
	fma.rn.f64 	%fd657, %fd448, %fd641, %fd656;
	fma.rn.f64 	%fd658, %fd624, %fd649, %fd657;
	st.local.f64 	[%rd45], %fd658;
	add.s32 	%r248, %r248, 128;
	add.s32 	%r247, %r247, 256;
	add.s64 	%rd59, %rd59, 8;
	add.s32 	%r246, %r246, 128;
	setp.ne.s32 	%p7, %r248, 2112;
	@%p7 bra 	$L__BB0_9;
	ld.param.u64 	%rd55, [_Z16advCubatureHex3DiPKdS0_S0_S0_iS0_Pd_param_1];
	mov.u32 	%r118, %ctaid.x;
	shl.b32 	%r119, %r118, 9;
	add.s32 	%r120, %r119, %r18;
	shl.b32 	%r121, %r17, 3;
	add.s32 	%r249, %r120, %r121;
	mov.u32 	%r123, _ZZ16advCubatureHex3DiPKdS0_S0_S0_iS0_PdE3s_U;
	add.s32 	%r23, %r123, %r102;
	mul.lo.s32 	%r124, %r118, 6144;
	ld.local.v2.f64 	{%fd103, %fd104}, [%rd1];
	ld.local.v2.f64 	{%fd105, %fd106}, [%rd2];
	ld.local.v2.f64 	{%fd107, %fd108}, [%rd3];
	ld.local.v2.f64 	{%fd109, %fd110}, [%rd1+16];
	ld.local.v2.f64 	{%fd111, %fd112}, [%rd2+16];
	ld.local.v2.f64 	{%fd113, %fd114}, [%rd3+16];
	ld.local.v2.f64 	{%fd115, %fd116}, [%rd1+32];
	ld.local.v2.f64 	{%fd117, %fd118}, [%rd2+32];
	ld.local.v2.f64 	{%fd119, %fd120}, [%rd3+32];
	ld.local.v2.f64 	{%fd121, %fd122}, [%rd1+48];
	ld.local.v2.f64 	{%fd123, %fd124}, [%rd2+48];
	ld.local.v2.f64 	{%fd125, %fd126}, [%rd3+48];
	ld.local.v2.f64 	{%fd127, %fd128}, [%rd1+64];
	ld.local.v2.f64 	{%fd129, %fd130}, [%rd2+64];
	ld.local.v2.f64 	{%fd131, %fd132}, [%rd3+64];
	ld.local.v2.f64 	{%fd133, %fd134}, [%rd1+80];
	ld.local.v2.f64 	{%fd135, %fd136}, [%rd2+80];
	ld.local.v2.f64 	{%fd137, %fd138}, [%rd3+80];
	ld.local.v2.f64 	{%fd139, %fd140}, [%rd1+96];
	ld.local.v2.f64 	{%fd141, %fd142}, [%rd2+96];
	ld.local.v2.f64 	{%fd143, %fd144}, [%rd3+96];
	ld.local.v2.f64 	{%fd145, %fd146}, [%rd1+112];
	ld.local.v2.f64 	{%fd147, %fd148}, [%rd2+112];
	ld.local.v2.f64 	{%fd149, %fd150}, [%rd3+112];
	or.b32  	%r125, %r18, %r124;
	add.s32 	%r126, %r125, %r121;
	mul.wide.u32 	%rd46, %r126, 8;
	cvta.to.global.u64 	%rd47, %rd55;
	add.s64 	%rd48, %rd46, %rd47;
	add.s64 	%rd60, %rd48, 24576;
	mov.b32 	%r250, 64;
$L__BB0_11:
	or.b32  	%r128, %r17, %r18;
	and.b32  	%r129, %r128, 1016;
	setp.ne.s32 	%p8, %r129, 0;
	mov.u32 	%r130, _ZZ16advCubatureHex3DiPKdS0_S0_S0_iS0_PdE12s_cubInterpT;
	add.s32 	%r131, %r130, %r250;
	ld.shared.f64 	%fd659, [%r131+-64];
	fma.rn.f64 	%fd660, %fd659, %fd103, 0d0000000000000000;
	fma.rn.f64 	%fd661, %fd659, %fd105, 0d0000000000000000;
	fma.rn.f64 	%fd662, %fd659, %fd107, 0d0000000000000000;
	ld.shared.f64 	%fd663, [%r131+-56];
	fma.rn.f64 	%fd664, %fd663, %fd104, %fd660;
	fma.rn.f64 	%fd665, %fd663, %fd106, %fd661;
	fma.rn.f64 	%fd666, %fd663, %fd108, %fd662;
	ld.shared.f64 	%fd667, [%r131+-48];
	fma.rn.f64 	%fd668, %fd667, %fd109, %fd664;
	fma.rn.f64 	%fd669, %fd667, %fd111, %fd665;
	fma.rn.f64 	%fd670, %fd667, %fd113, %fd666;
	ld.shared.f64 	%fd671, [%r131+-40];
	fma.rn.f64 	%fd672, %fd671, %fd110, %fd668;
	fma.rn.f64 	%fd673, %fd671, %fd112, %fd669;
	fma.rn.f64 	%fd674, %fd671, %fd114, %fd670;
	ld.shared.f64 	%fd675, [%r131+-32];
	fma.rn.f64 	%fd676, %fd675, %fd115, %fd672;
	fma.rn.f64 	%fd677, %fd675, %fd117, %fd673;
	fma.rn.f64 	%fd678, %fd675, %fd119, %fd674;
	ld.shared.f64 	%fd679, [%r131+-24];
	fma.rn.f64 	%fd680, %fd679, %fd116, %fd676;
	fma.rn.f64 	%fd681, %fd679, %fd118, %fd677;
	fma.rn.f64 	%fd682, %fd679, %fd120, %fd678;
	ld.shared.f64 	%fd683, [%r131+-16];
	fma.rn.f64 	%fd684, %fd683, %fd121, %fd680;
	fma.rn.f64 	%fd685, %fd683, %fd123, %fd681;
	fma.rn.f64 	%fd686, %fd683, %fd125, %fd682;
	ld.shared.f64 	%fd687, [%r131+-8];
	fma.rn.f64 	%fd688, %fd687, %fd122, %fd684;
	fma.rn.f64 	%fd689, %fd687, %fd124, %fd685;
	fma.rn.f64 	%fd690, %fd687, %fd126, %fd686;
	ld.shared.f64 	%fd691, [%r131];
	fma.rn.f64 	%fd692, %fd691, %fd127, %fd688;
	fma.rn.f64 	%fd693, %fd691, %fd129, %fd689;
	fma.rn.f64 	%fd694, %fd691, %fd131, %fd690;
	ld.shared.f64 	%fd695, [%r131+8];
	fma.rn.f64 	%fd696, %fd695, %fd128, %fd692;
	fma.rn.f64 	%fd697, %fd695, %fd130, %fd693;
	fma.rn.f64 	%fd698, %fd695, %fd132, %fd694;
	ld.shared.f64 	%fd699, [%r131+16];
	fma.rn.f64 	%fd700, %fd699, %fd133, %fd696;
	fma.rn.f64 	%fd701, %fd699, %fd135, %fd697;
	fma.rn.f64 	%fd702, %fd699, %fd137, %fd698;
	ld.shared.f64 	%fd703, [%r131+24];
	fma.rn.f64 	%fd704, %fd703, %fd134, %fd700;
	fma.rn.f64 	%fd705, %fd703, %fd136, %fd701;
	fma.rn.f64 	%fd706, %fd703, %fd138, %fd702;
	ld.shared.f64 	%fd707, [%r131+32];
	fma.rn.f64 	%fd708, %fd707, %fd139, %fd704;
	fma.rn.f64 	%fd709, %fd707, %fd141, %fd705;
	fma.rn.f64 	%fd710, %fd707, %fd143, %fd706;
	ld.shared.f64 	%fd711, [%r131+40];
	fma.rn.f64 	%fd712, %fd711, %fd140, %fd708;
	fma.rn.f64 	%fd713, %fd711, %fd142, %fd709;
	fma.rn.f64 	%fd714, %fd711, %fd144, %fd710;
	ld.shared.f64 	%fd715, [%r131+48];
	fma.rn.f64 	%fd716, %fd715, %fd145, %fd712;
	fma.rn.f64 	%fd717, %fd715, %fd147, %fd713;
	fma.rn.f64 	%fd718, %fd715, %fd149, %fd714;
	ld.shared.f64 	%fd719, [%r131+56];
	fma.rn.f64 	%fd151, %fd719, %fd146, %fd716;
	fma.rn.f64 	%fd152, %fd719, %fd148, %fd717;
	fma.rn.f64 	%fd153, %fd719, %fd150, %fd718;
	@%p8 bra 	$L__BB0_13;
	shl.b32 	%r132, %r17, 6;
	add.s32 	%r134, %r123, %r132;
	add.s32 	%r137, %r134, %r102;
	st.shared.f64 	[%r137], %fd151;
	mov.u32 	%r138, _ZZ16advCubatureHex3DiPKdS0_S0_S0_iS0_PdE3s_V;
	add.s32 	%r139, %r138, %r132;
	add.s32 	%r140, %r139, %r102;
	st.shared.f64 	[%r140], %fd152;
	mov.u32 	%r141, _ZZ16advCubatureHex3DiPKdS0_S0_S0_iS0_PdE3s_W;
	add.s32 	%r142, %r141, %r132;
	add.s32 	%r143, %r142, %r102;
	st.shared.f64 	[%r143], %fd153;
$L__BB0_13:
	setp.gt.u32 	%p9, %r17, 7;
	bar.sync 	0;
	@%p9 bra 	$L__BB0_31;
	mov.u32 	%r146, _ZZ16advCubatureHex3DiPKdS0_S0_S0_iS0_PdE3s_V;
	add.s32 	%r26, %r146, %r102;
	and.b32  	%r27, %r18, 1016;
	setp.ne.s32 	%p10, %r27, 0;
	mov.f64 	%fd923, 0d0000000000000000;
	mov.f64 	%fd924, %fd923;
	mov.f64 	%fd925, %fd923;
	@%p10 bra 	$L__BB0_16;
	add.s32 	%r149, %r130, %r99;
	ld.shared.f64 	%fd721, [%r149];
	ld.shared.f64 	%fd722, [%r23];
	fma.rn.f64 	%fd923, %fd721, %fd722, 0d0000000000000000;
	ld.shared.f64 	%fd723, [%r26];
	fma.rn.f64 	%fd924, %fd721, %fd723, 0d0000000000000000;
	shl.b32 	%r151, %r18, 3;
	mov.u32 	%r152, _ZZ16advCubatureHex3DiPKdS0_S0_S0_iS0_PdE3s_W;
	add.s32 	%r153, %r152, %r151;
	ld.shared.f64 	%fd724, [%r153];
	fma.rn.f64 	%fd925, %fd721, %fd724, 0d0000000000000000;
$L__BB0_16:
	@%p10 bra 	$L__BB0_18;
	add.s32 	%r156, %r130, %r99;
	ld.shared.f64 	%fd725, [%r156+8];
	ld.shared.f64 	%fd726, [%r23+64];
	fma.rn.f64 	%fd923, %fd725, %fd726, %fd923;
	ld.shared.f64 	%fd727, [%r26+64];
	fma.rn.f64 	%fd924, %fd725, %fd727, %fd924;
	shl.b32 	%r158, %r18, 3;
	mov.u32 	%r159, _ZZ16advCubatureHex3DiPKdS0_S0_S0_iS0_PdE3s_W;
	add.s32 	%r160, %r159, %r158;
	ld.shared.f64 	%fd728, [%r160+64];
	fma.rn.f64 	%fd925, %fd725, %fd728, %fd925;
$L__BB0_18:
	@%p10 bra 	$L__BB0_20;
	add.s32 	%r165, %r130, %r99;
	ld.shared.f64 	%fd729, [%r165+16];
	ld.shared.f64 	%fd730, [%r23+128];
	fma.rn.f64 	%fd923, %fd729, %fd730, %fd923;
	ld.shared.f64 	%fd731, [%r26+128];
	fma.rn.f64 	%fd924, %fd729, %fd731, %fd924;
	shl.b32 	%r167, %r18, 3;
	mov.u32 	%r168, _ZZ16advCubatureHex3DiPKdS0_S0_S0_iS0_PdE3s_W;
	add.s32 	%r169, %r168, %r167;
	ld.shared.f64 	%fd732, [%r169+128];
	fma.rn.f64 	%fd925, %fd729, %fd732, %fd925;
$L__BB0_20:
	@%p10 bra 	$L__BB0_22;
	add.s32 	%r174, %r130, %r99;
	ld.shared.f64 	%fd733, [%r174+24];
	ld.shared.f64 	%fd734, [%r23+192];
	fma.rn.f64 	%fd923, %fd733, %fd734, %fd923;
	ld.shared.f64 	%fd735, [%r26+192];
	fma.rn.f64 	%fd924, %fd733, %fd735, %fd924;
	shl.b32 	%r176, %r18, 3;
	mov.u32 	%r177, _ZZ16advCubatureHex3DiPKdS0_S0_S0_iS0_PdE3s_W;
	add.s32 	%r178, %r177, %r176;
	ld.shared.f64 	%fd736, [%r178+192];
	fma.rn.f64 	%fd925, %fd733, %fd736, %fd925;
$L__BB0_22:
	@%p10 bra 	$L__BB0_24;
	add.s32 	%r183, %r130, %r99;
	ld.shared.f64 	%fd737, [%r183+32];
	ld.shared.f64 	%fd738, [%r23+256];
	fma.rn.f64 	%fd923, %fd737, %fd738, %fd923;
	ld.shared.f64 	%fd739, [%r26+256];
	fma.rn.f64 	%fd924, %fd737, %fd739, %fd924;
	shl.b32 	%r185, %r18, 3;
	mov.u32 	%r186, _ZZ16advCubatureHex3DiPKdS0_S0_S0_iS0_PdE3s_W;
	add.s32 	%r187, %r186, %r185;
	ld.shared.f64 	%fd740, [%r187+256];
	fma.rn.f64 	%fd925, %fd737, %fd740, %fd925;
$L__BB0_24:
	@%p10 bra 	$L__BB0_26;
	add.s32 	%r192, %r130, %r99;
	ld.shared.f64 	%fd741, [%r192+40];
	ld.shared.f64 	%fd742, [%r23+320];
	fma.rn.f64 	%fd923, %fd741, %fd742, %fd923;
	ld.shared.f64 	%fd743, [%r26+320];
	fma.rn.f64 	%fd924, %fd741, %fd743, %fd924;
	shl.b32 	%r194, %r18, 3;
	mov.u32 	%r195, _ZZ16advCubatureHex3DiPKdS0_S0_S0_iS0_PdE3s_W;
	add.s32 	%r196, %r195, %r194;
	ld.shared.f64 	%fd744, [%r196+320];
	fma.rn.f64 	%fd925, %fd741, %fd744, %fd925;
$L__BB0_26:
	@%p10 bra 	$L__BB0_28;
	add.s32 	%r201, %r130, %r99;
	ld.shared.f64 	%fd745, [%r201+48];
	ld.shared.f64 	%fd746, [%r23+384];
	fma.rn.f64 	%fd923, %fd745, %fd746, %fd923;
	ld.shared.f64 	%fd747, [%r26+384];
	fma.rn.f64 	%fd924, %fd745, %fd747, %fd924;
	shl.b32 	%r203, %r18, 3;
	mov.u32 	%r204, _ZZ16advCubatureHex3DiPKdS0_S0_S0_iS0_PdE3s_W;
	add.s32 	%r205, %r204, %r203;
	ld.shared.f64 	%fd748, [%r205+384];
	fma.rn.f64 	%fd925, %fd745, %fd748, %fd925;
$L__BB0_28:
	@%p10 bra 	$L__BB0_30;
	add.s32 	%r210, %r130, %r99;
	ld.shared.f64 	%fd749, [%r210+56];
	ld.shared.f64 	%fd750, [%r23+448];
	fma.rn.f64 	%fd923, %fd749, %fd750, %fd923;
	ld.shared.f64 	%fd751, [%r26+448];
	fma.rn.f64 	%fd924, %fd749, %fd751, %fd924;
	shl.b32 	%r212, %r18, 3;
	mov.u32 	%r213, _ZZ16advCubatureHex3DiPKdS0_S0_S0_iS0_PdE3s_W;
	add.s32 	%r214, %r213, %r212;
	ld.shared.f64 	%fd752, [%r214+448];
	fma.rn.f64 	%fd925, %fd749, %fd752, %fd925;
$L__BB0_30:
	mov.u32 	%r217, _ZZ16advCubatureHex3DiPKdS0_S0_S0_iS0_PdE4s_U1;
	add.s32 	%r218, %r217, %r99;
	add.s32 	%r220, %r218, %r102;
	st.shared.f64 	[%r220], %fd923;
	mov.u32 	%r221, _ZZ16advCubatureHex3DiPKdS0_S0_S0_iS0_PdE4s_V1;
	add.s32 	%r222, %r221, %r99;
	add.s32 	%r223, %r222, %r102;
	st.shared.f64 	[%r223], %fd924;
	mov.u32 	%r224, _ZZ16advCubatureHex3DiPKdS0_S0_S0_iS0_PdE4s_W1;
	add.s32 	%r225, %r224, %r99;
	add.s32 	%r226, %r225, %r102;
	st.shared.f64 	[%r226], %fd925;
$L__BB0_31:
	bar.sync 	0;
	@%p8 bra 	$L__BB0_33;
	ld.param.u64 	%rd58, [_Z16advCubatureHex3DiPKdS0_S0_S0_iS0_Pd_param_7];
	ld.param.u32 	%r243, [_Z16advCubatureHex3DiPKdS0_S0_S0_iS0_Pd_param_5];
	add.s32 	%r233, %r130, %r102;
	mad.lo.s32 	%r234, %r18, 120, %r233;
	ld.shared.f64 	%fd753, [%r234];
	ld.shared.f64 	%fd754, [%r101];
	fma.rn.f64 	%fd755, %fd753, %fd754, 0d0000000000000000;
	mov.u32 	%r238, _ZZ16advCubatureHex3DiPKdS0_S0_S0_iS0_PdE4s_V1;
	add.s32 	%r239, %r238, %r99;
	ld.shared.f64 	%fd756, [%r239];
	fma.rn.f64 	%fd757, %fd753, %fd756, 0d0000000000000000;
	mov.u32 	%r240, _ZZ16advCubatureHex3DiPKdS0_S0_S0_iS0_PdE4s_W1;
	add.s32 	%r241, %r240, %r99;
	ld.shared.f64 	%fd758, [%r241];
	fma.rn.f64 	%fd759, %fd753, %fd758, 0d0000000000000000;
	ld.shared.f64 	%fd760, [%r234+8];
	ld.shared.f64 	%fd761, [%r101+8];
	fma.rn.f64 	%fd762, %fd760, %fd761, %fd755;
	ld.shared.f64 	%fd763, [%r239+8];
	fma.rn.f64 	%fd764, %fd760, %fd763, %fd757;
	ld.shared.f64 	%fd765, [%r241+8];
	fma.rn.f64 	%fd766, %fd760, %fd765, %fd759;
	ld.shared.f64 	%fd767, [%r234+16];
	ld.shared.f64 	%fd768, [%r101+16];
	fma.rn.f64 	%fd769, %fd767, %fd768, %fd762;
	ld.shared.f64 	%fd770, [%r239+16];
	fma.rn.f64 	%fd771, %fd767, %fd770, %fd764;
	ld.shared.f64 	%fd772, [%r241+16];
	fma.rn.f64 	%fd773, %fd767, %fd772, %fd766;
	ld.shared.f64 	%fd774, [%r234+24];
	ld.shared.f64 	%fd775, [%r101+24];
	fma.rn.f64 	%fd776, %fd774, %fd775, %fd769;
	ld.shared.f64 	%fd777, [%r239+24];
	fma.rn.f64 	%fd778, %fd774, %fd777, %fd771;
	ld.shared.f64 	%fd779, [%r241+24];
	fma.rn.f64 	%fd780, %fd774, %fd779, %fd773;
	ld.shared.f64 	%fd781, [%r234+32];
	ld.shared.f64 	%fd782, [%r101+32];
	fma.rn.f64 	%fd783, %fd781, %fd782, %fd776;
	ld.shared.f64 	%fd784, [%r239+32];
	fma.rn.f64 	%fd785, %fd781, %fd784, %fd778;
	ld.shared.f64 	%fd786, [%r241+32];
	fma.rn.f64 	%fd787, %fd781, %fd786, %fd780;
	ld.shared.f64 	%fd788, [%r234+40];
	ld.shared.f64 	%fd789, [%r101+40];
	fma.rn.f64 	%fd790, %fd788, %fd789, %fd783;
	ld.shared.f64 	%fd791, [%r239+40];
	fma.rn.f64 	%fd792, %fd788, %fd791, %fd785;
	ld.shared.f64 	%fd793, [%r241+40];
	fma.rn.f64 	%fd794, %fd788, %fd793, %fd787;
	ld.shared.f64 	%fd795, [%r234+48];
	ld.shared.f64 	%fd796, [%r101+48];
	fma.rn.f64 	%fd797, %fd795, %fd796, %fd790;
	ld.shared.f64 	%fd798, [%r239+48];
	fma.rn.f64 	%fd799, %fd795, %fd798, %fd792;
	ld.shared.f64 	%fd800, [%r241+48];
	fma.rn.f64 	%fd801, %fd795, %fd800, %fd794;
	ld.shared.f64 	%fd802, [%r234+56];
	ld.shared.f64 	%fd803, [%r101+56];
	fma.rn.f64 	%fd804, %fd802, %fd803, %fd797;
	ld.shared.f64 	%fd805, [%r239+56];
	fma.rn.f64 	%fd806, %fd802, %fd805, %fd799;
	ld.shared.f64 	%fd807, [%r241+56];
	fma.rn.f64 	%fd808, %fd802, %fd807, %fd801;
	ld.shared.f64 	%fd809, [%r234+64];
	ld.shared.f64 	%fd810, [%r101+64];
	fma.rn.f64 	%fd811, %fd809, %fd810, %fd804;
	ld.shared.f64 	%fd812, [%r239+64];
	fma.rn.f64 	%fd813, %fd809, %fd812, %fd806;
	ld.shared.f64 	%fd814, [%r241+64];
	fma.rn.f64 	%fd815, %fd809, %fd814, %fd808;
	ld.shared.f64 	%fd816, [%r234+72];
	ld.shared.f64 	%fd817, [%r101+72];
	fma.rn.f64 	%fd818, %fd816, %fd817, %fd811;
	ld.shared.f64 	%fd819, [%r239+72];
	fma.rn.f64 	%fd820, %fd816, %fd819, %fd813;
	ld.shared.f64 	%fd821, [%r241+72];
	fma.rn.f64 	%fd822, %fd816, %fd821, %fd815;
	ld.shared.f64 	%fd823, [%r234+80];
	ld.shared.f64 	%fd824, [%r101+80];
	fma.rn.f64 	%fd825, %fd823, %fd824, %fd818;
	ld.shared.f64 	%fd826, [%r239+80];
	fma.rn.f64 	%fd827, %fd823, %fd826, %fd820;
	ld.shared.f64 	%fd828, [%r241+80];
	fma.rn.f64 	%fd829, %fd823, %fd828, %fd822;
	ld.shared.f64 	%fd830, [%r234+88];
	ld.shared.f64 	%fd831, [%r101+88];
	fma.rn.f64 	%fd832, %fd830, %fd831, %fd825;
	ld.shared.f64 	%fd833, [%r239+88];
	fma.rn.f64 	%fd834, %fd830, %fd833, %fd827;
	ld.shared.f64 	%fd835, [%r241+88];
	fma.rn.f64 	%fd836, %fd830, %fd835, %fd829;
	ld.shared.f64 	%fd837, [%r234+96];
	ld.shared.f64 	%fd838, [%r101+96];
	fma.rn.f64 	%fd839, %fd837, %fd838, %fd832;
	ld.shared.f64 	%fd840, [%r239+96];
	fma.rn.f64 	%fd841, %fd837, %fd840, %fd834;
	ld.shared.f64 	%fd842, [%r241+96];
	fma.rn.f64 	%fd843, %fd837, %fd842, %fd836;
	ld.shared.f64 	%fd844, [%r234+104];
	ld.shared.f64 	%fd845, [%r101+104];
	fma.rn.f64 	%fd846, %fd844, %fd845, %fd839;
	ld.shared.f64 	%fd847, [%r239+104];
	fma.rn.f64 	%fd848, %fd844, %fd847, %fd841;
	ld.shared.f64 	%fd849, [%r241+104];
	fma.rn.f64 	%fd850, %fd844, %fd849, %fd843;
	ld.shared.f64 	%fd851, [%r234+112];
	ld.shared.f64 	%fd852, [%r101+112];
	fma.rn.f64 	%fd853, %fd851, %fd852, %fd846;
	ld.shared.f64 	%fd854, [%r239+112];
	fma.rn.f64 	%fd855, %fd851, %fd854, %fd848;
	ld.shared.f64 	%fd856, [%r241+112];
	fma.rn.f64 	%fd857, %fd851, %fd856, %fd850;
	ld.shared.f64 	%fd858, [%r234+120];
	ld.shared.f64 	%fd859, [%r101+120];
	fma.rn.f64 	%fd860, %fd858, %fd859, %fd853;
	ld.shared.f64 	%fd861, [%r239+120];
	fma.rn.f64 	%fd862, %fd858, %fd861, %fd855;
	ld.shared.f64 	%fd863, [%r241+120];
	fma.rn.f64 	%fd864, %fd858, %fd863, %fd857;
	ld.global.nc.f64 	%fd865, [%rd60];
	mul.f64 	%fd866, %fd860, %fd865;
	cvta.to.global.u64 	%rd49, %rd58;
	mul.wide.u32 	%rd50, %r249, 8;
	add.s64 	%rd51, %rd49, %rd50;
	st.global.f64 	[%rd51], %fd866;
	mul.f64 	%fd867, %fd862, %fd865;
	mul.wide.s32 	%rd52, %r243, 8;
	add.s64 	%rd53, %rd51, %rd52;
	st.global.f64 	[%rd53], %fd867;
	mul.f64 	%fd868, %fd864, %fd865;
	add.s64 	%rd54, %rd53, %rd52;
	st.global.f64 	[%rd54], %fd868;
$L__BB0_33:
	add.s32 	%r250, %r250, 128;
	add.s64 	%rd60, %rd60, 512;
	add.s32 	%r249, %r249, 64;
	setp.ne.s32 	%p19, %r250, 1088;
	@%p19 bra 	$L__BB0_11;
	ret;

}


// ===== COMPILED SASS (sm_100) =====

	.target	sm_100

	.elftype	@"ET_EXEC"


//--------------------- .note.nv.tkinfo           --------------------------
	.section	.note.nv.tkinfo,"",@"SHT_NOTE"
	.sectionflags	@"SHF_NOTE_NV_TKINFO"
	.tkinfo
        /*0018*/ 	.word	0x00000002
        /*0030*/ 	.string	""
        /*0030*/ 	.string	"ptxas"
        /*0030*/ 	.string	"Cuda compilation tools, release 13.0, V13.0.88"
        /*0030*/ 	.string	"Build cuda_13.0.r13.0/compiler.36424714_0"
        /*0030*/ 	.string	"-arch sm_100 -m 64 "



//--------------------- .note.nv.cuinfo           --------------------------
	.section	.note.nv.cuinfo,"",@"SHT_NOTE"
	.sectionflags	@"SHF_NOTE_NV_CUINFO"
        /*0018*/ 	.short	0x0002
        /*001a*/ 	.short	0x0064
        /*001c*/ 	.short	0x0082
	.zero		2


//--------------------- .nv.info                  --------------------------
	.section	.nv.info,"",@"SHT_CUDA_INFO"
	.align	4


	//----- nvinfo : EIATTR_REGCOUNT
	.align		4
        /*0000*/ 	.byte	0x04, 0x2f
        /*0002*/ 	.short	(.L_1 - .L_0)
	.align		4
.L_0:
        /*0004*/ 	.word	index@(_Z16advCubatureHex3DiPKdS0_S0_S0_iS0_Pd)
        /*0008*/ 	.word	0x000000a8


	//----- nvinfo : EIATTR_FRAME_SIZE
	.align		4
.L_1:
        /*000c*/ 	.byte	0x04, 0x11
        /*000e*/ 	.short	(.L_3 - .L_2)
	.align		4
.L_2:
        /*0010*/ 	.word	index@(_Z16advCubatureHex3DiPKdS0_S0_S0_iS0_Pd)
        /*0014*/ 	.word	0x00000300


	//----- nvinfo : EIATTR_MIN_STACK_SIZE
	.align		4
.L_3:
        /*0018*/ 	.byte	0x04, 0x12
        /*001a*/ 	.short	(.L_5 - .L_4)
	.align		4
.L_4:
        /*001c*/ 	.word	index@(_Z16advCubatureHex3DiPKdS0_S0_S0_iS0_Pd)
        /*0020*/ 	.word	0x00000300
.L_5:


//--------------------- .nv.compat                --------------------------
	.section	.nv.compat,"",@"SHT_CUDA_COMPAT_INFO"
	.align	4
        /*0000*/ 	.byte	0x02, 0x09, 0x00, 0x00, 0x02, 0x02, 0x01, 0x00, 0x02, 0x05, 0x05, 0x00, 0x03, 0x07, 0x01, 0x01
        /*0010*/ 	.byte	0x02, 0x03, 0x00, 0x00, 0x02, 0x06, 0x01, 0x00, 0x04, 0x0b, 0x08, 0x00, 0x01, 0x00, 0x00, 0x00
        /*0020*/ 	.byte	0x00, 0x00, 0x00, 0x00


//--------------------- .nv.info._Z16advCubatureHex3DiPKdS0_S0_S0_iS0_Pd --------------------------
	.section	.nv.info._Z16advCubatureHex3DiPKdS0_S0_S0_iS0_Pd,"",@"SHT_CUDA_INFO"
	.sectionflags	@""
	.align	4


	//----- nvinfo : EIATTR_CUDA_API_VERSION
	.align		4
        /*0000*/ 	.byte	0x04, 0x37
        /*0002*/ 	.short	(.L_7 - .L_6)
.L_6:
        /*0004*/ 	.word	0x00000082


	//----- nvinfo : EIATTR_KPARAM_INFO
	.align		4
.L_7:
        /*0008*/ 	.byte	0x04, 0x17
        /*000a*/ 	.short	(.L_9 - .L_8)
.L_8:
        /*000c*/ 	.word	0x00000000
        /*0010*/ 	.short	0x0007
        /*0012*/ 	.short	0x0038
        /*0014*/ 	.byte	0x00, 0xf5, 0x21, 0x00


	//----- nvinfo : EIATTR_KPARAM_INFO
	.align		4
.L_9:
        /*0018*/ 	.byte	0x04, 0x17
        /*001a*/ 	.short	(.L_11 - .L_10)
.L_10:
        /*001c*/ 	.word	0x00000000
        /*0020*/ 	.short	0x0006
        /*0022*/ 	.short	0x0030
        /*0024*/ 	.byte	0x00, 0xf5, 0x21, 0x00


	//----- nvinfo : EIATTR_KPARAM_INFO
	.align		4
.L_11:
        /*0028*/ 	.byte	0x04, 0x17
        /*002a*/ 	.short	(.L_13 - .L_12)
.L_12:
        /*002c*/ 	.word	0x00000000
        /*0030*/ 	.short	0x0005
        /*0032*/ 	.short	0x0028
        /*0034*/ 	.byte	0x00, 0xf0, 0x11, 0x00


	//----- nvinfo : EIATTR_KPARAM_INFO
	.align		4
.L_13:
        /*0038*/ 	.byte	0x04, 0x17
        /*003a*/ 	.short	(.L_15 - .L_14)
.L_14:
        /*003c*/ 	.word	0x00000000
        /*0040*/ 	.short	0x0004
        /*0042*/ 	.short	0x0020
        /*0044*/ 	.byte	0x00, 0xf5, 0x21, 0x00


	//----- nvinfo : EIATTR_KPARAM_INFO
	.align		4
.L_15:
        /*0048*/ 	.byte	0x04, 0x17
        /*004a*/ 	.short	(.L_17 - .L_16)
.L_16:
        /*004c*/ 	.word	0x00000000
        /*0050*/ 	.short	0x0003
        /*0052*/ 	.short	0x0018
        /*0054*/ 	.byte	0x00, 0xf5, 0x21, 0x00


	//----- nvinfo : EIATTR_KPARAM_INFO
	.align		4
.L_17:
        /*0058*/ 	.byte	0x04, 0x17
        /*005a*/ 	.short	(.L_19 - .L_18)
.L_18:
        /*005c*/ 	.word	0x00000000
        /*0060*/ 	.short	0x0002
        /*0062*/ 	.short	0x0010
        /*0064*/ 	.byte	0x00, 0xf5, 0x21, 0x00


	//----- nvinfo : EIATTR_KPARAM_INFO
	.align		4
.L_19:
        /*0068*/ 	.byte	0x04, 0x17
        /*006a*/ 	.short	(.L_21 - .L_20)
.L_20:
        /*006c*/ 	.word	0x00000000
        /*0070*/ 	.short	0x0001
        /*0072*/ 	.short	0x0008
        /*0074*/ 	.byte	0x00, 0xf5, 0x21, 0x00


	//----- nvinfo : EIATTR_KPARAM_INFO
	.align		4
.L_21:
        /*0078*/ 	.byte	0x04, 0x17
        /*007a*/ 	.short	(.L_23 - .L_22)
.L_22:
        /*007c*/ 	.word	0x00000000
        /*0080*/ 	.short	0x0000
        /*0082*/ 	.short	0x0000
        /*0084*/ 	.byte	0x00, 0xf0, 0x11, 0x00


	//----- nvinfo : EIATTR_SPARSE_MMA_MASK
	.align		4
.L_23:
        /*0088*/ 	.byte	0x03, 0x50
        /*008a*/ 	.short	0x0000


	//----- nvinfo : EIATTR_MAXREG_COUNT
	.align		4
        /*008c*/ 	.byte	0x03, 0x1b
        /*008e*/ 	.short	0x00ff


	//----- nvinfo : EIATTR_NUM_BARRIERS
	.align		4
        /*0090*/ 	.byte	0x02, 0x4c
        /*0092*/ 	.byte	0x01
	.zero		1


	//----- nvinfo : EIATTR_MERCURY_ISA_VERSION
	.align		4
        /*0094*/ 	.byte	0x03, 0x5f
        /*0096*/ 	.short	0x0101


	//----- nvinfo : EIATTR_VRC_CTA_INIT_COUNT
	.align		4
        /*0098*/ 	.byte	0x02, 0x4a
	.zero		1
	.zero		1


	//----- nvinfo : EIATTR_EXIT_INSTR_OFFSETS
	.align		4
        /*009c*/ 	.byte	0x04, 0x1c
        /*009e*/ 	.short	(.L_25 - .L_24)


	//   ....[0]....
.L_24:
        /*00a0*/ 	.word	0x00004530


	//----- nvinfo : EIATTR_CRS_STACK_SIZE
	.align		4
.L_25:
        /*00a4*/ 	.byte	0x04, 0x1e
        /*00a6*/ 	.short	(.L_27 - .L_26)
.L_26:
        /*00a8*/ 	.word	0x00000000


	//----- nvinfo : EIATTR_CBANK_PARAM_SIZE
	.align		4
.L_27:
        /*00ac*/ 	.byte	0x03, 0x19
        /*00ae*/ 	.short	0x0040


	//----- nvinfo : EIATTR_PARAM_CBANK
	.align		4
        /*00b0*/ 	.byte	0x04, 0x0a
        /*00b2*/ 	.short	(.L_29 - .L_28)
	.align		4
.L_28:
        /*00b4*/ 	.word	index@(.nv.constant0._Z16advCubatureHex3DiPKdS0_S0_S0_iS0_Pd)
        /*00b8*/ 	.short	0x0380
        /*00ba*/ 	.short	0x0040


	//----- nvinfo : EIATTR_SW_WAR
	.align		4
.L_29:
        /*00bc*/ 	.byte	0x04, 0x36
        /*00be*/ 	.short	(.L_31 - .L_30)
.L_30:
        /*00c0*/ 	.word	0x00000008
.L_31:


//--------------------- .nv.callgraph             --------------------------
	.section	.nv.callgraph,"",@"SHT_CUDA_CALLGRAPH"
	.align	4
	.sectionentsize	8
	.align		4
        /*0000*/ 	.word	0x00000000
	.align		4
        /*0004*/ 	.word	0xffffffff
	.align		4
        /*0008*/ 	.word	0x00000000
	.align		4
        /*000c*/ 	.word	0xfffffffe
	.align		4
        /*0010*/ 	.word	0x00000000
	.align		4
        /*0014*/ 	.word	0xfffffffd
	.align		4
        /*0018*/ 	.word	0x00000000
	.align		4
        /*001c*/ 	.word	0xfffffffc


//--------------------- .text._Z16advCubatureHex3DiPKdS0_S0_S0_iS0_Pd --------------------------
	.section	.text._Z16advCubatureHex3DiPKdS0_S0_S0_iS0_Pd,"ax",@progbits
	.align	128
        .global         _Z16advCubatureHex3DiPKdS0_S0_S0_iS0_Pd
        .type           _Z16advCubatureHex3DiPKdS0_S0_S0_iS0_Pd,@function
        .size           _Z16advCubatureHex3DiPKdS0_S0_S0_iS0_Pd,(.L_x_30 - _Z16advCubatureHex3DiPKdS0_S0_S0_iS0_Pd)
        .other          _Z16advCubatureHex3DiPKdS0_S0_S0_iS0_Pd,@"STO_CUDA_ENTRY STV_DEFAULT"
_Z16advCubatureHex3DiPKdS0_S0_S0_iS0_Pd:
.text._Z16advCubatureHex3DiPKdS0_S0_S0_iS0_Pd:
[----:B------:R-:W0:Y:S01]  /*0000*/  LDC R1, c[0x0][0x37c] ;  /* 0x0000df00ff017b82 */ /* 0x000e220000000800 */
[----:B------:R-:W1:Y:S07]  /*0010*/  S2R R3, SR_TID.X ;  /* 0x0000000000037919 */ /* 0x000e6e0000002100 */
[----:B------:R-:W2:Y:S01]  /*0020*/  LDC.64 R6, c[0x0][0x398] ;  /* 0x0000e600ff067b82 */ /* 0x000ea20000000a00 */
[----:B------:R-:W3:Y:S01]  /*0030*/  LDCU.64 UR10, c[0x0][0x358] ;  /* 0x00006b00ff0a77ac */ /* 0x000ee20008000a00 */
[----:B0-----:R-:W-:Y:S01]  /*0040*/  VIADD R1, R1, 0xfffffd00 ;  /* 0xfffffd0001017836 */ /* 0x001fe20000000000 */
[----:B------:R-:W0:Y:S01]  /*0050*/  S2R R101, SR_TID.Y ;  /* 0x0000000000657919 */ /* 0x000e220000002200 */
[----:B-1----:R-:W-:-:S04]  /*0060*/  ISETP.GT.U32.AND P0, PT, R3, 0xf, PT ;  /* 0x0000000f0300780c */ /* 0x002fc80003f04070 */
[C---:B0-----:R-:W-:Y:S01]  /*0070*/  ISETP.GT.U32.OR P0, PT, R101.reuse, 0x7, P0 ;  /* 0x000000076500780c */ /* 0x041fe20000704470 */
[----:B------:R-:W-:-:S04]  /*0080*/  IMAD R9, R101, 0x10, R3 ;  /* 0x0000001065097824 */ /* 0x000fc800078e0203 */
[----:B--2---:R-:W-:-:S06]  /*0090*/  IMAD.WIDE.U32 R6, R9, 0x8, R6 ;  /* 0x0000000809067825 */ /* 0x004fcc00078e0006 */
[----:B---3--:R-:W2:Y:S02]  /*00a0*/  LDG.E.64.CONSTANT R6, desc[UR10][R6.64] ;  /* 0x0000000a06067981 */ /* 0x008ea4000c1e9b00 */
[----:B------:R-:W0:Y:S02]  /*00b0*/  @!P0 LDC.64 R4, c[0x0][0x3a0] ;  /* 0x0000e800ff048b82 */ /* 0x000e240000000a00 */
[----:B0-----:R-:W-:-:S06]  /*00c0*/  @!P0 IMAD.WIDE.U32 R4, R9, 0x8, R4 ;  /* 0x0000000809048825 */ /* 0x001fcc00078e0004 */
[----:B------:R-:W3:Y:S01]  /*00d0*/  @!P0 LDG.E.64.CONSTANT R4, desc[UR10][R4.64] ;  /* 0x0000000a04048981 */ /* 0x000ee2000c1e9b00 */
[----:B------:R-:W0:Y:S01]  /*00e0*/  S2UR UR7, SR_CgaCtaId ;  /* 0x00000000000779c3 */ /* 0x000e220000008800 */
[----:B------:R-:W-:Y:S02]  /*00f0*/  UMOV UR4, 0x400 ;  /* 0x0000040000047882 */ /* 0x000fe40000000000 */
[----:B------:R-:W-:-:S04]  /*0100*/  UIADD3 UR5, UPT, UPT, UR4, 0x800, URZ ;  /* 0x0000080004057890 */ /* 0x000fc8000fffe0ff */
[----:B0-----:R-:W-:-:S06]  /*0110*/  ULEA UR5, UR7, UR5, 0x18 ;  /* 0x0000000507057291 */ /* 0x001fcc000f8ec0ff */
[----:B------:R-:W-:Y:S01]  /*0120*/  IMAD.U32 R144, RZ, RZ, UR5 ;  /* 0x00000005ff907e24 */ /* 0x000fe2000f8e00ff */
[----:B------:R-:W-:-:S06]  /*0130*/  ULEA UR5, UR7, UR4, 0x18 ;  /* 0x0000000407057291 */ /* 0x000fcc000f8ec0ff */
[----:B------:R-:W-:-:S05]  /*0140*/  LEA R0, R101, UR5, 0x7 ;  /* 0x0000000565007c11 */ /* 0x000fca000f8e38ff */
[----:B------:R-:W-:Y:S02]  /*0150*/  IMAD R11, R3, 0x8, R0 ;  /* 0x00000008030b7824 */ /* 0x000fe400078e0200 */
[----:B------:R-:W0:Y:S01]  /*0160*/  S2R R0, SR_CTAID.X ;  /* 0x0000000000007919 */ /* 0x000e220000002500 */
[----:B------:R-:W-:Y:S04]  /*0170*/  STL.128 [R1], RZ ;  /* 0x000000ff01007387 */ /* 0x000fe80000100c00 */
[----:B------:R-:W-:Y:S04]  /*0180*/  STL.128 [R1+0x80], RZ ;  /* 0x000080ff01007387 */ /* 0x000fe80000100c00 */
        /* <DEDUP_REMOVED lines=45> */
[----:B------:R-:W-:Y:S01]  /*0460*/  STL.128 [R1+0x2f0], RZ ;  /* 0x0002f0ff01007387 */ /* 0x000fe20000100c00 */
[----:B------:R-:W-:-:S02]  /*0470*/  UIADD3 UR5, UPT, UPT, UR4, 0x1200, URZ ;  /* 0x0000120004057890 */ /* 0x000fc4000fffe0ff */
[----:B------:R-:W-:Y:S02]  /*0480*/  UIADD3 UR6, UPT, UPT, UR4, 0x1a00, URZ ;  /* 0x00001a0004067890 */ /* 0x000fe4000fffe0ff */
[----:B------:R-:W-:Y:S01]  /*0490*/  UIADD3 UR4, UPT, UPT, UR4, 0x2200, URZ ;  /* 0x0000220004047890 */ /* 0x000fe2000fffe0ff */
[----:B------:R-:W-:Y:S01]  /*04a0*/  IMAD R104, R101, 0x80, R144 ;  /* 0x0000008065687824 */ /* 0x000fe200078e0290 */
[----:B------:R-:W-:Y:S02]  /*04b0*/  ULEA UR6, UR7, UR6, 0x18 ;  /* 0x0000000607067291 */ /* 0x000fe4000f8ec0ff */
[----:B------:R-:W-:Y:S02]  /*04c0*/  ULEA UR4, UR7, UR4, 0x18 ;  /* 0x0000000407047291 */ /* 0x000fe4000f8ec0ff */
[----:B------:R-:W-:Y:S01]  /*04d0*/  ULEA UR5, UR7, UR5, 0x18 ;  /* 0x0000000507057291 */ /* 0x000fe2000f8ec0ff */
[C---:B------:R-:W-:Y:S02]  /*04e0*/  @!P0 IMAD R9, R3.reuse, 0x8, R104 ;  /* 0x0000000803098824 */ /* 0x040fe400078e0268 */
[----:B0-----:R-:W-:Y:S01]  /*04f0*/  IMAD R142, R0, 0x200, R3 ;  /* 0x00000200008e7824 */ /* 0x001fe200078e0203 */
[----:B------:R-:W-:-:S02]  /*0500*/  LEA R0, R3, UR6, 0x3 ;  /* 0x0000000603007c11 */ /* 0x000fc4000f8e18ff */
[C---:B------:R-:W-:Y:S02]  /*0510*/  LEA R2, R3.reuse, UR4, 0x3 ;  /* 0x0000000403027c11 */ /* 0x040fe4000f8e18ff */
[----:B------:R-:W-:Y:S02]  /*0520*/  LEA R141, R3, UR5, 0x3 ;  /* 0x00000005038d7c11 */ /* 0x000fe4000f8e18ff */
[----:B------:R-:W-:Y:S02]  /*0530*/  CS2R R14, SRZ ;  /* 0x00000000000e7805 */ /* 0x000fe4000001ff00 */
[----:B------:R-:W-:Y:S02]  /*0540*/  CS2R R12, SRZ ;  /* 0x00000000000c7805 */ /* 0x000fe4000001ff00 */
[----:B------:R-:W-:Y:S02]  /*0550*/  CS2R R18, SRZ ;  /* 0x0000000000127805 */ /* 0x000fe4000001ff00 */
[----:B------:R-:W-:-:S02]  /*0560*/  CS2R R22, SRZ ;  /* 0x0000000000167805 */ /* 0x000fc4000001ff00 */
[----:B------:R-:W-:Y:S02]  /*0570*/  CS2R R26, SRZ ;  /* 0x00000000001a7805 */ /* 0x000fe4000001ff00 */
[----:B------:R-:W-:Y:S02]  /*0580*/  CS2R R16, SRZ ;  /* 0x0000000000107805 */ /* 0x000fe4000001ff00 */
        /* <DEDUP_REMOVED lines=35> */
[----:B------:R-:W-:Y:S01]  /*07c0*/  CS2R R88, SRZ ;  /* 0x0000000000587805 */ /* 0x000fe2000001ff00 */
[----:B---3--:R0:W-:Y:S01]  /*07d0*/  @!P0 STS.64 [R9], R4 ;  /* 0x0000000409008388 */ /* 0x0081e20000000a00 */
[----:B------:R-:W-:Y:S02]  /*07e0*/  CS2R R92, SRZ ;  /* 0x00000000005c7805 */ /* 0x000fe4000001ff00 */
[----:B------:R-:W-:Y:S02]  /*07f0*/  CS2R R96, SRZ ;  /* 0x0000000000607805 */ /* 0x000fe4000001ff00 */
[C---:B------:R-:W-:Y:S01]  /*0800*/  LOP3.LUT P0, RZ, R101.reuse, 0x3f8, R3, 0xc8, !PT ;  /* 0x000003f865ff7812 */ /* 0x040fe2000780c803 */
[----:B--2---:R1:W-:Y:S01]  /*0810*/  STS.64 [R11], R6 ;  /* 0x000000060b007388 */ /* 0x0043e20000000a00 */
[C---:B------:R-:W-:Y:S01]  /*0820*/  IMAD R142, R101.reuse, 0x8, R142 ;  /* 0x00000008658e7824 */ /* 0x040fe200078e028e */
[C---:B------:R-:W-:Y:S01]  /*0830*/  LEA R100, R101.reuse, R141, 0x7 ;  /* 0x0000008d65647211 */ /* 0x040fe200078e38ff */
[----:B------:R-:W-:-:S02]  /*0840*/  IMAD R102, R101, 0x80, R0 ;  /* 0x0000008065667824 */ /* 0x000fc400078e0200 */
[C---:B------:R-:W-:Y:S02]  /*0850*/  IMAD R103, R101.reuse, -0x78, R104 ;  /* 0xffffff8865677824 */ /* 0x040fe400078e0268 */
[----:B------:R-:W-:Y:S01]  /*0860*/  IMAD R140, R101, 0x80, R2 ;  /* 0x00000080658c7824 */ /* 0x000fe200078e0202 */
[----:B0-----:R-:W-:Y:S02]  /*0870*/  CS2R R4, SRZ ;  /* 0x0000000000047805 */ /* 0x001fe4000001ff00 */
[----:B------:R-:W-:Y:S02]  /*0880*/  CS2R R8, SRZ ;  /* 0x0000000000087805 */ /* 0x000fe4000001ff00 */
[----:B-1----:R-:W-:Y:S02]  /*0890*/  CS2R R6, SRZ ;  /* 0x0000000000067805 */ /* 0x002fe4000001ff00 */
[----:B------:R-:W-:Y:S01]  /*08a0*/  CS2R R10, SRZ ;  /* 0x00000000000a7805 */ /* 0x000fe2000001ff00 */
[----:B------:R-:W-:-:S06]  /*08b0*/  UMOV UR9, 0x40 ;  /* 0x0000004000097882 */ /* 0x000fcc0000000000 */
.L_x_4:
[----:B------:R-:W0:Y:S01]  /*08c0*/  S2R R101, SR_TID.Y ;  /* 0x0000000000657919 */ /* 0x000e220000002200 */
[----:B------:R-:W-:Y:S04]  /*08d0*/  BSSY.RECONVERGENT B0, `(.L_x_0) ;  /* 0x000001c000007945 */ /* 0x000fe80003800200 */
[----:B------:R-:W-:Y:S05]  /*08e0*/  @P0 BRA `(.L_x_1) ;  /* 0x0000000000680947 */ /* 0x000fea0003800000 */
[----:B------:R-:W1:Y:S08]  /*08f0*/  LDC.64 R104, c[0x0][0x3b0] ;  /* 0x0000ec00ff687b82 */ /* 0x000e700000000a00 */
[----:B------:R-:W2:Y:S01]  /*0900*/  LDC R109, c[0x0][0x3a8] ;  /* 0x0000ea00ff6d7b82 */ /* 0x000ea20000000800 */
[----:B-1----:R-:W-:-:S04]  /*0910*/  IMAD.WIDE.U32 R104, R142, 0x8, R104 ;  /* 0x000000088e687825 */ /* 0x002fc800078e0068 */
[C---:B--2---:R-:W-:Y:S02]  /*0920*/  IMAD.WIDE R106, R109.reuse, 0x8, R104 ;  /* 0x000000086d6a7825 */ /* 0x044fe400078e0268 */
[----:B------:R-:W2:Y:S02]  /*0930*/  LDG.E.64.CONSTANT R104, desc[UR10][R104.64] ;  /* 0x0000000a68687981 */ /* 0x000ea4000c1e9b00 */
[----:B------:R-:W-:Y:S02]  /*0940*/  IMAD.WIDE R108, R109, 0x8, R106 ;  /* 0x000000086d6c7825 */ /* 0x000fe400078e026a */
[----:B------:R-:W3:Y:S04]  /*0950*/  LDG.E.64.CONSTANT R106, desc[UR10][R106.64] ;  /* 0x0000000a6a6a7981 */ /* 0x000ee8000c1e9b00 */
[----:B------:R-:W4:Y:S01]  /*0960*/  LDG.E.64.CONSTANT R108, desc[UR10][R108.64] ;  /* 0x0000000a6c6c7981 */ /* 0x000f22000c1e9b00 */
[----:B------:R-:W1:Y:S01]  /*0970*/  S2UR UR7, SR_CgaCtaId ;  /* 0x00000000000779c3 */ /* 0x000e620000008800 */
[----:B------:R-:W5:Y:S01]  /*0980*/  S2R R114, SR_TID.Y ;  /* 0x0000000000727919 */ /* 0x000f620000002200 */
[----:B------:R-:W-:-:S02]  /*0990*/  UMOV UR6, 0x400 ;  /* 0x0000040000067882 */ /* 0x000fc40000000000 */
[----:B------:R-:W-:Y:S02]  /*09a0*/  UIADD3 UR4, UPT, UPT, UR6, 0xc00, URZ ;  /* 0x00000c0006047890 */ /* 0x000fe4000fffe0ff */
[----:B------:R-:W-:Y:S02]  /*09b0*/  UIADD3 UR5, UPT, UPT, UR6, 0xe00, URZ ;  /* 0x00000e0006057890 */ /* 0x000fe4000fffe0ff */
[----:B------:R-:W-:Y:S02]  /*09c0*/  UIADD3 UR6, UPT, UPT, UR6, 0x1000, URZ ;  /* 0x0000100006067890 */ /* 0x000fe4000fffe0ff */
[----:B-1----:R-:W-:Y:S02]  /*09d0*/  ULEA UR4, UR7, UR4, 0x18 ;  /* 0x0000000407047291 */ /* 0x002fe4000f8ec0ff */
[----:B------:R-:W-:Y:S02]  /*09e0*/  ULEA UR5, UR7, UR5, 0x18 ;  /* 0x0000000507057291 */ /* 0x000fe4000f8ec0ff */
[----:B------:R-:W-:-:S02]  /*09f0*/  ULEA UR6, UR7, UR6, 0x18 ;  /* 0x0000000607067291 */ /* 0x000fc4000f8ec0ff */
[C---:B-----5:R-:W-:Y:S02]  /*0a00*/  LEA R110, R114.reuse, UR4, 0x6 ;  /* 0x00000004726e7c11 */ /* 0x060fe4000f8e30ff */
[C---:B------:R-:W-:Y:S02]  /*0a10*/  LEA R112, R114.reuse, UR5, 0x6 ;  /* 0x0000000572707c11 */ /* 0x040fe4000f8e30ff */
[----:B------:R-:W-:Y:S01]  /*0a20*/  LEA R114, R114, UR6, 0x6 ;  /* 0x0000000672727c11 */ /* 0x000fe2000f8e30ff */
[C---:B------:R-:W-:Y:S02]  /*0a30*/  IMAD R111, R3.reuse, 0x8, R110 ;  /* 0x00000008036f7824 */ /* 0x040fe400078e026e */
[C---:B------:R-:W-:Y:S02]  /*0a40*/  IMAD R113, R3.reuse, 0x8, R112 ;  /* 0x0000000803717824 */ /* 0x040fe400078e0270 */
[----:B------:R-:W-:Y:S01]  /*0a50*/  IMAD R115, R3, 0x8, R114 ;  /* 0x0000000803737824 */ /* 0x000fe200078e0272 */
[----:B--2---:R1:W-:Y:S04]  /*0a60*/  STS.64 [R111], R104 ;  /* 0x000000686f007388 */ /* 0x0043e80000000a00 */
[----:B---3--:R1:W-:Y:S04]  /*0a70*/  STS.64 [R113], R106 ;  /* 0x0000006a71007388 */ /* 0x0083e80000000a00 */
[----:B----4-:R1:W-:Y:S02]  /*0a80*/  STS.64 [R115], R108 ;  /* 0x0000006c73007388 */ /* 0x0103e40000000a00 */
.L_x_1:
[----:B------:R-:W-:Y:S05]  /*0a90*/  BSYNC.RECONVERGENT B0 ;  /* 0x0000000000007941 */ /* 0x000fea0003800200 */
.L_x_0:
[----:B------:R-:W-:Y:S01]  /*0aa0*/  BAR.SYNC.DEFER_BLOCKING 0x0 ;  /* 0x0000000000007b1d */ /* 0x000fe20000010000 */
[----:B0-----:R-:W-:Y:S02]  /*0ab0*/  ISETP.GT.U32.AND P1, PT, R101, 0x7, PT ;  /* 0x000000076500780c */ /* 0x001fe40003f24070 */
[----:B------:R-:W-:Y:S02]  /*0ac0*/  CS2R R130, SRZ ;  /* 0x0000000000827805 */ /* 0x000fe4000001ff00 */
[----:B------:R-:W-:Y:S02]  /*0ad0*/  CS2R R134, SRZ ;  /* 0x0000000000867805 */ /* 0x000fe4000001ff00 */
[----:B------:R-:W-:Y:S01]  /*0ae0*/  CS2R R138, SRZ ;  /* 0x00000000008a7805 */ /* 0x000fe2000001ff00 */
[----:B------:R-:W-:Y:S06]  /*0af0*/  BSSY.RECONVERGENT B0, `(.L_x_2) ;  /* 0x000003d000007945 */ /* 0x000fec0003800200 */
[----:B------:R-:W-:Y:S05]  /*0b00*/  @P1 BRA `(.L_x_3) ;  /* 0x0000000000ec1947 */ /* 0x000fea0003800000 */
[----:B------:R-:W0:Y:S01]  /*0b10*/  S2UR UR6, SR_CgaCtaId ;  /* 0x00000000000679c3 */ /* 0x000e220000008800 */
[----:B------:R-:W-:Y:S02]  /*0b20*/  UMOV UR4, 0x400 ;  /* 0x0000040000047882 */ /* 0x000fe40000000000 */
[----:B------:R-:W-:Y:S02]  /*0b30*/  UIADD3 UR5, UPT, UPT, UR4, 0x800, URZ ;  /* 0x0000080004057890 */ /* 0x000fe4000fffe0ff */
[----:B------:R-:W-:Y:S02]  /*0b40*/  UIADD3 UR7, UPT, UPT, UR4, 0xc00, URZ ;  /* 0x00000c0004077890 */ /* 0x000fe4000fffe0ff */
[----:B0-----:R-:W-:Y:S02]  /*0b50*/  ULEA UR8, UR6, UR5, 0x18 ;  /* 0x0000000506087291 */ /* 0x001fe4000f8ec0ff */
[----:B------:R-:W-:Y:S02]  /*0b60*/  UIADD3 UR5, UPT, UPT, UR4, 0xe00, URZ ;  /* 0x00000e0004057890 */ /* 0x000fe4000fffe0ff */
[----:B------:R-:W-:-:S02]  /*0b70*/  ULEA UR7, UR6, UR7, 0x18 ;  /* 0x0000000706077291 */ /* 0x000fc4000f8ec0ff */
[----:B------:R-:W-:Y:S01]  /*0b80*/  ULEA UR5, UR6, UR5, 0x18 ;  /* 0x0000000506057291 */ /* 0x000fe2000f8ec0ff */
[----:B------:R-:W-:Y:S01]  /*0b90*/  IMAD.U32 R144, RZ, RZ, UR8 ;  /* 0x00000008ff907e24 */ /* 0x000fe2000f8e00ff */
[----:B------:R-:W-:Y:S02]  /*0ba0*/  UIADD3 UR4, UPT, UPT, UR4, 0x1000, URZ ;  /* 0x0000100004047890 */ /* 0x000fe4000fffe0ff */
[----:B------:R-:W-:Y:S01]  /*0bb0*/  LEA R153, R101, UR7, 0x6 ;  /* 0x0000000765997c11 */ /* 0x000fe2000f8e30ff */
[----:B------:R-:W-:Y:S01]  /*0bc0*/  IMAD R143, R3, 0x8, R144 ;  /* 0x00000008038f7824 */ /* 0x000fe200078e0290 */
[C---:B------:R-:W-:Y:S01]  /*0bd0*/  LEA R152, R101.reuse, UR5, 0x6 ;  /* 0x0000000565987c11 */ /* 0x040fe2000f8e30ff */
[----:B------:R-:W-:Y:S02]  /*0be0*/  ULEA UR4, UR6, UR4, 0x18 ;  /* 0x0000000406047291 */ /* 0x000fe4000f8ec0ff */
[----:B------:R-:W-:Y:S04]  /*0bf0*/  LDS.128 R116, [R153] ;  /* 0x0000000099747984 */ /* 0x000fe80000000c00 */
[----:B------:R-:W0:Y:S01]  /*0c00*/  LDS.64 R124, [R143] ;  /* 0x000000008f7c7984 */ /* 0x000e220000000a00 */
[----:B------:R-:W-:-:S03]  /*0c10*/  LEA R145, R101, UR4, 0x6 ;  /* 0x0000000465917c11 */ /* 0x000fc6000f8e30ff */
[----:B------:R-:W2:Y:S04]  /*0c20*/  LDS.128 R120, [R152] ;  /* 0x0000000098787984 */ /* 0x000ea80000000c00 */
[----:B------:R-:W3:Y:S04]  /*0c30*/  LDS.128 R128, [R145] ;  /* 0x0000000091807984 */ /* 0x000ee80000000c00 */
[----:B------:R-:W4:Y:S04]  /*0c40*/  LDS.64 R134, [R143+0x80] ;  /* 0x000080008f867984 */ /* 0x000f280000000a00 */
[----:B-1----:R-:W-:Y:S04]  /*0c50*/  LDS.128 R104, [R153+0x10] ;  /* 0x0000100099687984 */ /* 0x002fe80000000c00 */
[----:B------:R-:W1:Y:S04]  /*0c60*/  LDS.64 R132, [R143+0x100] ;  /* 0x000100008f847984 */ /* 0x000e680000000a00 */
[----:B------:R-:W5:Y:S04]  /*0c70*/  LDS.128 R108, [R152+0x10] ;  /* 0x00001000986c7984 */ /* 0x000f680000000c00 */
[----:B------:R-:W5:Y:S04]  /*0c80*/  LDS.128 R112, [R145+0x10] ;  /* 0x0000100091707984 */ /* 0x000f680000000c00 */
[----:B------:R-:W5:Y:S04]  /*0c90*/  LDS.64 R146, [R143+0x180] ;  /* 0x000180008f927984 */ /* 0x000f680000000a00 */
[----:B------:R-:W-:Y:S01]  /*0ca0*/  LDS.64 R148, [R143+0x200] ;  /* 0x000200008f947984 */ /* 0x000fe20000000a00 */
[----:B0-----:R-:W-:-:S03]  /*0cb0*/  DFMA R116, R124, R116, RZ ;  /* 0x000000747c74722b */ /* 0x001fc600000000ff */
[----:B------:R-:W-:Y:S01]  /*0cc0*/  LDS.64 R150, [R143+0x280] ;  /* 0x000280008f967984 */ /* 0x000fe20000000a00 */
[----:B--2---:R-:W-:-:S03]  /*0cd0*/  DFMA R120, R124, R120, RZ ;  /* 0x000000787c78722b */ /* 0x004fc600000000ff */
[----:B------:R-:W-:Y:S01]  /*0ce0*/  LDS.64 R154, [R143+0x300] ;  /* 0x000300008f9a7984 */ /* 0x000fe20000000a00 */
[----:B---3--:R-:W-:-:S03]  /*0cf0*/  DFMA R128, R124, R128, RZ ;  /* 0x000000807c80722b */ /* 0x008fc600000000ff */
[----:B------:R-:W-:Y:S01]  /*0d00*/  LDS.64 R156, [R143+0x380] ;  /* 0x000380008f9c7984 */ /* 0x000fe20000000a00 */
[----:B----4-:R-:W-:-:S03]  /*0d10*/  DFMA R138, R134, R118, R116 ;  /* 0x00000076868a722b */ /* 0x010fc60000000074 */
[----:B------:R-:W0:Y:S01]  /*0d20*/  LDS.128 R124, [R145+0x20] ;  /* 0x00002000917c7984 */ /* 0x000e220000000c00 */
[C---:B------:R-:W-:Y:S02]  /*0d30*/  DFMA R136, R134.reuse, R122, R120 ;  /* 0x0000007a8688722b */ /* 0x040fe40000000078 */
[----:B------:R-:W-:Y:S01]  /*0d40*/  DFMA R130, R134, R130, R128 ;  /* 0x000000828682722b */ /* 0x000fe20000000080 */
[----:B------:R-:W2:Y:S01]  /*0d50*/  LDS.128 R116, [R153+0x20] ;  /* 0x0000200099747984 */ /* 0x000ea20000000c00 */
[----:B-1----:R-:W-:-:S03]  /*0d60*/  DFMA R104, R132, R104, R138 ;  /* 0x000000688468722b */ /* 0x002fc6000000008a */
[----:B------:R-:W1:Y:S01]  /*0d70*/  LDS.128 R120, [R152+0x20] ;  /* 0x0000200098787984 */ /* 0x000e620000000c00 */
[----:B-----5:R-:W-:-:S03]  /*0d80*/  DFMA R108, R132, R108, R136 ;  /* 0x0000006c846c722b */ /* 0x020fc60000000088 */
[----:B------:R-:W3:Y:S01]  /*0d90*/  LDS.128 R136, [R145+0x30] ;  /* 0x0000300091887984 */ /* 0x000ee20000000c00 */
[----:B------:R-:W-:-:S03]  /*0da0*/  DFMA R112, R132, R112, R130 ;  /* 0x000000708470722b */ /* 0x000fc60000000082 */
[----:B------:R-:W4:Y:S01]  /*0db0*/  LDS.128 R128, [R153+0x30] ;  /* 0x0000300099807984 */ /* 0x000f220000000c00 */
[----:B------:R-:W-:-:S03]  /*0dc0*/  DFMA R104, R146, R106, R104 ;  /* 0x0000006a9268722b */ /* 0x000fc60000000068 */
[----:B------:R-:W5:Y:S01]  /*0dd0*/  LDS.128 R132, [R152+0x30] ;  /* 0x0000300098847984 */ /* 0x000f620000000c00 */
[C---:B------:R-:W-:Y:S02]  /*0de0*/  DFMA R108, R146.reuse, R110, R108 ;  /* 0x0000006e926c722b */ /* 0x040fe4000000006c */
[----:B------:R-:W-:-:S08]  /*0df0*/  DFMA R112, R146, R114, R112 ;  /* 0x000000729270722b */ /* 0x000fd00000000070 */
[C---:B0-----:R-:W-:Y:S02]  /*0e00*/  DFMA R112, R148.reuse, R124, R112 ;  /* 0x0000007c9470722b */ /* 0x041fe40000000070 */
[C---:B--2---:R-:W-:Y:S02]  /*0e10*/  DFMA R104, R148.reuse, R116, R104 ;  /* 0x000000749468722b */ /* 0x044fe40000000068 */
[----:B-1----:R-:W-:-:S04]  /*0e20*/  DFMA R108, R148, R120, R108 ;  /* 0x00000078946c722b */ /* 0x002fc8000000006c */
[C---:B------:R-:W-:Y:S02]  /*0e30*/  DFMA R112, R150.reuse, R126, R112 ;  /* 0x0000007e9670722b */ /* 0x040fe40000000070 */
[C---:B------:R-:W-:Y:S02]  /*0e40*/  DFMA R104, R150.reuse, R118, R104 ;  /* 0x000000769668722b */ /* 0x040fe40000000068 */
[----:B------:R-:W-:-:S04]  /*0e50*/  DFMA R108, R150, R122, R108 ;  /* 0x0000007a966c722b */ /* 0x000fc8000000006c */
[C---:B---3--:R-:W-:Y:S02]  /*0e60*/  DFMA R112, R154.reuse, R136, R112 ;  /* 0x000000889a70722b */ /* 0x048fe40000000070 */
[C---:B----4-:R-:W-:Y:S02]  /*0e70*/  DFMA R104, R154.reuse, R128, R104 ;  /* 0x000000809a68722b */ /* 0x050fe40000000068 */
[----:B-----5:R-:W-:-:S04]  /*0e80*/  DFMA R108, R154, R132, R108 ;  /* 0x000000849a6c722b */ /* 0x020fc8000000006c */
[C---:B------:R-:W-:Y:S02]  /*0e90*/  DFMA R138, R156.reuse, R138, R112 ;  /* 0x0000008a9c8a722b */ /* 0x040fe40000000070 */
[C---:B------:R-:W-:Y:S02]  /*0ea0*/  DFMA R130, R156.reuse, R130, R104 ;  /* 0x000000829c82722b */ /* 0x040fe40000000068 */
[----:B------:R-:W-:-:S11]  /*0eb0*/  DFMA R134, R156, R134, R108 ;  /* 0x000000869c86722b */ /* 0x000fd6000000006c */
.L_x_3:
[----:B------:R-:W-:Y:S05]  /*0ec0*/  BSYNC.RECONVERGENT B0 ;  /* 0x0000000000007941 */ /* 0x000fea0003800200 */
.L_x_2:
[----:B------:R-:W-:Y:S01]  /*0ed0*/  STS.64 [R100], R130 ;  /* 0x0000008264007388 */ /* 0x000fe20000000a00 */
[----:B------:R-:W-:-:S03]  /*0ee0*/  VIADD R142, R142, 0x40 ;  /* 0x000000408e8e7836 */ /* 0x000fc60000000000 */
[----:B------:R-:W-:Y:S04]  /*0ef0*/  STS.64 [R102], R134 ;  /* 0x0000008666007388 */ /* 0x000fe80000000a00 */
[----:B------:R-:W-:Y:S01]  /*0f00*/  STS.64 [R140], R138 ;  /* 0x0000008a8c007388 */ /* 0x000fe20000000a00 */
[----:B------:R-:W-:Y:S06]  /*0f10*/  BAR.SYNC.DEFER_BLOCKING 0x0 ;  /* 0x0000000000007b1d */ /* 0x000fec0000010000 */
[----:B------:R-:W-:Y:S04]  /*0f20*/  LDS.64 R124, [R103] ;  /* 0x00000000677c7984 */ /* 0x000fe80000000a00 */
[----:B------:R-:W0:Y:S04]  /*0f30*/  LDS.64 R116, [R141] ;  /* 0x000000008d747984 */ /* 0x000e280000000a00 */
[----:B-1----:R-:W1:Y:S04]  /*0f40*/  LDS.64 R112, [R0] ;  /* 0x0000000000707984 */ /* 0x002e680000000a00 */
[----:B------:R-:W2:Y:S04]  /*0f50*/  LDS.64 R118, [R2] ;  /* 0x0000000002767984 */ /* 0x000ea80000000a00 */
[----:B------:R-:W-:Y:S04]  /*0f60*/  LDS.64 R132, [R103+0x80] ;  /* 0x0000800067847984 */ /* 0x000fe80000000a00 */
[----:B------:R-:W3:Y:S04]  /*0f70*/  LDS.64 R120, [R141+0x80] ;  /* 0x000080008d787984 */ /* 0x000ee80000000a00 */
[----:B------:R-:W4:Y:S04]  /*0f80*/  LDS.64 R126, [R0+0x80] ;  /* 0x00008000007e7984 */ /* 0x000f280000000a00 */
[----:B------:R-:W5:Y:S04]  /*0f90*/  LDS.64 R122, [R2+0x80] ;  /* 0x00008000027a7984 */ /* 0x000f680000000a00 */
[----:B------:R-:W-:Y:S04]  /*0fa0*/  LDS.64 R106, [R103+0x100] ;  /* 0x00010000676a7984 */ /* 0x000fe80000000a00 */
[----:B------:R-:W5:Y:S04]  /*0fb0*/  LDS.64 R130, [R141+0x100] ;  /* 0x000100008d827984 */ /* 0x000f680000000a00 */
[----:B------:R-:W5:Y:S04]  /*0fc0*/  LDS.64 R152, [R0+0x100] ;  /* 0x0001000000987984 */ /* 0x000f680000000a00 */
[----:B------:R-:W5:Y:S01]  /*0fd0*/  LDS.64 R128, [R2+0x100] ;  /* 0x0001000002807984 */ /* 0x000f620000000a00 */
[----:B0-----:R-:W-:-:S03]  /*0fe0*/  DFMA R116, R124, R116, RZ ;  /* 0x000000747c74722b */ /* 0x001fc600000000ff */
[----:B------:R-:W-:Y:S01]  /*0ff0*/  LDS.64 R148, [R103+0x180] ;  /* 0x0001800067947984 */ /* 0x000fe20000000a00 */
[----:B-1----:R-:W-:-:S03]  /*1000*/  DFMA R134, R124, R112, RZ ;  /* 0x000000707c86722b */ /* 0x002fc600000000ff */
[----:B------:R-:W0:Y:S01]  /*1010*/  LDS.64 R150, [R141+0x180] ;  /* 0x000180008d967984 */ /* 0x000e220000000a00 */
[----:B--2---:R-:W-:-:S03]  /*1020*/  DFMA R124, R124, R118, RZ ;  /* 0x000000767c7c722b */ /* 0x004fc600000000ff */
[----:B------:R-:W1:Y:S04]  /*1030*/  LDS.64 R110, [R0+0x180] ;  /* 0x00018000006e7984 */ /* 0x000e680000000a00 */
[----:B------:R-:W2:Y:S01]  /*1040*/  LDS.64 R104, [R2+0x180] ;  /* 0x0001800002687984 */ /* 0x000ea20000000a00 */
[----:B---3--:R-:W-:-:S03]  /*1050*/  DFMA R120, R132, R120, R116 ;  /* 0x000000788478722b */ /* 0x008fc60000000074 */
[----:B------:R-:W-:Y:S01]  /*1060*/  LDS.64 R114, [R103+0x200] ;  /* 0x0002000067727984 */ /* 0x000fe20000000a00 */
[----:B----4-:R-:W-:-:S03]  /*1070*/  DFMA R126, R132, R126, R134 ;  /* 0x0000007e847e722b */ /* 0x010fc60000000086 */
[----:B------:R-:W3:Y:S01]  /*1080*/  LDS.64 R146, [R141+0x200] ;  /* 0x000200008d927984 */ /* 0x000ee20000000a00 */
[----:B-----5:R-:W-:-:S03]  /*1090*/  DFMA R132, R132, R122, R124 ;  /* 0x0000007a8484722b */ /* 0x020fc6000000007c */
[----:B------:R-:W4:Y:S04]  /*10a0*/  LDS.64 R108, [R0+0x200] ;  /* 0x00020000006c7984 */ /* 0x000f280000000a00 */
[----:B------:R-:W5:Y:S01]  /*10b0*/  LDS.64 R112, [R2+0x200] ;  /* 0x0002000002707984 */ /* 0x000f620000000a00 */
[----:B------:R-:W-:-:S03]  /*10c0*/  DFMA R130, R106, R130, R120 ;  /* 0x000000826a82722b */ /* 0x000fc60000000078 */
[----:B------:R-:W-:Y:S01]  /*10d0*/  LDS.64 R136, [R103+0x280] ;  /* 0x0002800067887984 */ /* 0x000fe20000000a00 */
[----:B------:R-:W-:-:S03]  /*10e0*/  DFMA R152, R106, R152, R126 ;  /* 0x000000986a98722b */ /* 0x000fc6000000007e */
[----:B------:R-:W5:Y:S01]  /*10f0*/  LDS.64 R118, [R141+0x280] ;  /* 0x000280008d767984 */ /* 0x000f620000000a00 */
[----:B------:R-:W-:-:S03]  /*1100*/  DFMA R106, R106, R128, R132 ;  /* 0x000000806a6a722b */ /* 0x000fc60000000084 */
[----:B------:R-:W5:Y:S04]  /*1110*/  LDS.64 R116, [R0+0x280] ;  /* 0x0002800000747984 */ /* 0x000f680000000a00 */
[----:B------:R-:W5:Y:S01]  /*1120*/  LDS.64 R138, [R2+0x280] ;  /* 0x00028000028a7984 */ /* 0x000f620000000a00 */
[----:B0-----:R-:W-:-:S03]  /*1130*/  DFMA R150, R148, R150, R130 ;  /* 0x000000969496722b */ /* 0x001fc60000000082 */
[----:B------:R-:W-:Y:S01]  /*1140*/  LDS.64 R124, [R103+0x300] ;  /* 0x00030000677c7984 */ /* 0x000fe20000000a00 */
[----:B-1----:R-:W-:-:S03]  /*1150*/  DFMA R110, R148, R110, R152 ;  /* 0x0000006e946e722b */ /* 0x002fc60000000098 */
[----:B------:R-:W0:Y:S01]  /*1160*/  LDS.64 R122, [R141+0x300] ;  /* 0x000300008d7a7984 */ /* 0x000e220000000a00 */
[----:B--2---:R-:W-:-:S03]  /*1170*/  DFMA R148, R148, R104, R106 ;  /* 0x000000689494722b */ /* 0x004fc6000000006a */
        /* <DEDUP_REMOVED lines=9> */
[C---:B------:R-:W-:Y:S02]  /*1210*/  DFMA R146, R136.reuse, R118, R146 ;  /* 0x000000768892722b */ /* 0x040fe40000000092 */
[C---:B------:R-:W-:Y:S01]  /*1220*/  DFMA R150, R136.reuse, R116, R150 ;  /* 0x000000748896722b */ /* 0x040fe20000000096 */
[----:B------:R-:W5:Y:S01]  /*1230*/  LDS.128 R104, [R144+UR9+-0x40] ;  /* 0xffffc00990687984 */ /* 0x000f620008000c00 */
[----:B------:R-:W-:-:S03]  /*1240*/  DFMA R138, R136, R138, R148 ;  /* 0x0000008a888a722b */ /* 0x000fc60000000094 */
[----:B------:R-:W5:Y:S04]  /*1250*/  LDS.128 R108, [R144+UR9+-0x30] ;  /* 0xffffd009906c7984 */ /* 0x000f680008000c00 */
[----:B------:R-:W5:Y:S01]  /*1260*/  LDS.128 R112, [R144+UR9+-0x20] ;  /* 0xffffe00990707984 */ /* 0x000f620008000c00 */
[----:B0-----:R-:W-:-:S03]  /*1270*/  DFMA R136, R124, R122, R146 ;  /* 0x0000007a7c88722b */ /* 0x001fc60000000092 */
[----:B------:R-:W0:Y:S01]  /*1280*/  LDS.128 R116, [R144+UR9+-0x10] ;  /* 0xfffff00990747984 */ /* 0x000e220008000c00 */
[----:B-1----:R-:W-:-:S03]  /*1290*/  DFMA R150, R124, R120, R150 ;  /* 0x000000787c96722b */ /* 0x002fc60000000096 */
[----:B------:R-:W1:Y:S01]  /*12a0*/  LDS.128 R120, [R144+UR9] ;  /* 0x0000000990787984 */ /* 0x000e620008000c00 */
[----:B--2---:R-:W-:-:S03]  /*12b0*/  DFMA R138, R124, R126, R138 ;  /* 0x0000007e7c8a722b */ /* 0x004fc6000000008a */
[----:B------:R-:W2:Y:S01]  /*12c0*/  LDS.128 R124, [R144+UR9+0x10] ;  /* 0x00001009907c7984 */ /* 0x000ea20008000c00 */
[C---:B---3--:R-:W-:Y:S02]  /*12d0*/  DFMA R136, R128.reuse, R134, R136 ;  /* 0x000000868088722b */ /* 0x048fe40000000088 */
[C---:B----4-:R-:W-:Y:S02]  /*12e0*/  DFMA R150, R128.reuse, R130, R150 ;  /* 0x000000828096722b */ /* 0x050fe40000000096 */
[----:B-----5:R-:W-:Y:S01]  /*12f0*/  DFMA R138, R128, R132, R138 ;  /* 0x00000084808a722b */ /* 0x020fe2000000008a */
[----:B------:R-:W3:Y:S03]  /*1300*/  LDS.128 R128, [R144+UR9+0x20] ;  /* 0x0000200990807984 */ /* 0x000ee60008000c00 */
[-C--:B------:R-:W-:Y:S01]  /*1310*/  DFMA R96, R136, R104.reuse, R96 ;  /* 0x000000688860722b */ /* 0x080fe20000000060 */
[----:B------:R-:W4:Y:S01]  /*1320*/  LDS.128 R132, [R144+UR9+0x30] ;  /* 0x0000300990847984 */ /* 0x000f220008000c00 */
[----:B------:R-:W-:Y:S01]  /*1330*/  UIADD3 UR9, UPT, UPT, UR9, 0x80, URZ ;  /* 0x0000008009097890 */ /* 0x000fe2000fffe0ff */
[----:B------:R-:W-:-:S02]  /*1340*/  DFMA R92, R150, R104, R92 ;  /* 0x00000068965c722b */ /* 0x000fc4000000005c */
[----:B------:R-:W-:Y:S01]  /*1350*/  DFMA R88, R138, R104, R88 ;  /* 0x000000688a58722b */ /* 0x000fe20000000058 */
[----:B------:R-:W-:Y:S01]  /*1360*/  UISETP.NE.AND UP0, UPT, UR9, 0x440, UPT ;  /* 0x000004400900788c */ /* 0x000fe2000bf05270 */
[-C--:B------:R-:W-:Y:S02]  /*1370*/  DFMA R98, R136, R106.reuse, R98 ;  /* 0x0000006a8862722b */ /* 0x080fe40000000062 */
[-C--:B------:R-:W-:Y:S02]  /*1380*/  DFMA R94, R150, R106.reuse, R94 ;  /* 0x0000006a965e722b */ /* 0x080fe4000000005e */
[----:B------:R-:W-:Y:S02]  /*1390*/  DFMA R90, R138, R106, R90 ;  /* 0x0000006a8a5a722b */ /* 0x000fe4000000005a */
[-C--:B------:R-:W-:Y:S02]  /*13a0*/  DFMA R84, R136, R108.reuse, R84 ;  /* 0x0000006c8854722b */ /* 0x080fe40000000054 */
[----:B------:R-:W-:-:S02]  /*13b0*/  DFMA R80, R150, R108, R80 ;  /* 0x0000006c9650722b */ /* 0x000fc40000000050 */
[----:B------:R-:W-:Y:S02]  /*13c0*/  DFMA R76, R138, R108, R76 ;  /* 0x0000006c8a4c722b */ /* 0x000fe4000000004c */
        /* <DEDUP_REMOVED lines=9> */
[-C--:B0-----:R-:W-:Y:S02]  /*1460*/  DFMA R60, R136, R116.reuse, R60 ;  /* 0x00000074883c722b */ /* 0x081fe4000000003c */
[----:B------:R-:W-:-:S02]  /*1470*/  DFMA R56, R150, R116, R56 ;  /* 0x000000749638722b */ /* 0x000fc40000000038 */
[----:B------:R-:W-:Y:S02]  /*1480*/  DFMA R52, R138, R116, R52 ;  /* 0x000000748a34722b */ /* 0x000fe40000000034 */
[-C--:B------:R-:W-:Y:S02]  /*1490*/  DFMA R62, R136, R118.reuse, R62 ;  /* 0x00000076883e722b */ /* 0x080fe4000000003e */
[-C--:B------:R-:W-:Y:S02]  /*14a0*/  DFMA R58, R150, R118.reuse, R58 ;  /* 0x00000076963a722b */ /* 0x080fe4000000003a */
[----:B------:R-:W-:Y:S02]  /*14b0*/  DFMA R54, R138, R118, R54 ;  /* 0x000000768a36722b */ /* 0x000fe40000000036 */
[-C--:B-1----:R-:W-:Y:S02]  /*14c0*/  DFMA R48, R136, R120.reuse, R48 ;  /* 0x000000788830722b */ /* 0x082fe40000000030 */
[----:B------:R-:W-:-:S02]  /*14d0*/  DFMA R44, R150, R120, R44 ;  /* 0x00000078962c722b */ /* 0x000fc4000000002c */
[----:B------:R-:W-:Y:S02]  /*14e0*/  DFMA R40, R138, R120, R40 ;  /* 0x000000788a28722b */ /* 0x000fe40000000028 */
[-C--:B------:R-:W-:Y:S02]  /*14f0*/  DFMA R50, R136, R122.reuse, R50 ;  /* 0x0000007a8832722b */ /* 0x080fe40000000032 */
[-C--:B------:R-:W-:Y:S02]  /*1500*/  DFMA R46, R150, R122.reuse, R46 ;  /* 0x0000007a962e722b */ /* 0x080fe4000000002e */
[----:B------:R-:W-:Y:S02]  /*1510*/  DFMA R42, R138, R122, R42 ;  /* 0x0000007a8a2a722b */ /* 0x000fe4000000002a */
[-C--:B--2---:R-:W-:Y:S02]  /*1520*/  DFMA R36, R136, R124.reuse, R36 ;  /* 0x0000007c8824722b */ /* 0x084fe40000000024 */
[----:B------:R-:W-:-:S02]  /*1530*/  DFMA R32, R150, R124, R32 ;  /* 0x0000007c9620722b */ /* 0x000fc40000000020 */
[----:B------:R-:W-:Y:S02]  /*1540*/  DFMA R28, R138, R124, R28 ;  /* 0x0000007c8a1c722b */ /* 0x000fe4000000001c */
[-C--:B------:R-:W-:Y:S02]  /*1550*/  DFMA R38, R136, R126.reuse, R38 ;  /* 0x0000007e8826722b */ /* 0x080fe40000000026 */
[-C--:B------:R-:W-:Y:S02]  /*1560*/  DFMA R34, R150, R126.reuse, R34 ;  /* 0x0000007e9622722b */ /* 0x080fe40000000022 */
[----:B------:R-:W-:Y:S02]  /*1570*/  DFMA R30, R138, R126, R30 ;  /* 0x0000007e8a1e722b */ /* 0x000fe4000000001e */
[-C--:B---3--:R-:W-:Y:S02]  /*1580*/  DFMA R24, R136, R128.reuse, R24 ;  /* 0x000000808818722b */ /* 0x088fe40000000018 */
[----:B------:R-:W-:-:S02]  /*1590*/  DFMA R20, R150, R128, R20 ;  /* 0x000000809614722b */ /* 0x000fc40000000014 */
[----:B------:R-:W-:Y:S02]  /*15a0*/  DFMA R16, R138, R128, R16 ;  /* 0x000000808a10722b */ /* 0x000fe40000000010 */
[-C--:B------:R-:W-:Y:S02]  /*15b0*/  DFMA R26, R136, R130.reuse, R26 ;  /* 0x00000082881a722b */ /* 0x080fe4000000001a */
[-C--:B------:R-:W-:Y:S02]  /*15c0*/  DFMA R22, R150, R130.reuse, R22 ;  /* 0x000000829616722b */ /* 0x080fe40000000016 */
[----:B------:R-:W-:Y:S02]  /*15d0*/  DFMA R18, R138, R130, R18 ;  /* 0x000000828a12722b */ /* 0x000fe40000000012 */
[-C--:B----4-:R-:W-:Y:S02]  /*15e0*/  DFMA R12, R136, R132.reuse, R12 ;  /* 0x00000084880c722b */ /* 0x090fe4000000000c */
[----:B------:R-:W-:-:S02]  /*15f0*/  DFMA R8, R150, R132, R8 ;  /* 0x000000849608722b */ /* 0x000fc40000000008 */
[----:B------:R-:W-:Y:S02]  /*1600*/  DFMA R4, R138, R132, R4 ;  /* 0x000000848a04722b */ /* 0x000fe40000000004 */
[-C--:B------:R-:W-:Y:S02]  /*1610*/  DFMA R14, R136, R134.reuse, R14 ;  /* 0x00000086880e722b */ /* 0x080fe4000000000e */
[-C--:B------:R-:W-:Y:S02]  /*1620*/  DFMA R10, R150, R134.reuse, R10 ;  /* 0x00000086960a722b */ /* 0x080fe4000000000a */
[----:B------:R-:W-:Y:S01]  /*1630*/  DFMA R6, R138, R134, R6 ;  /* 0x000000868a06722b */ /* 0x000fe20000000006 */
[----:B------:R-:W-:Y:S10]  /*1640*/  BRA.U UP0, `(.L_x_4) ;  /* 0xfffffff1009c7547 */ /* 0x000ff4000b83ffff */
[----:B------:R-:W0:Y:S01]  /*1650*/  S2R R0, SR_CTAID.X ;  /* 0x0000000000007919 */ /* 0x000e220000002500 */
[----:B------:R-:W-:Y:S01]  /*1660*/  UMOV UR4, 0x400 ;  /* 0x0000040000047882 */ /* 0x000fe20000000000 */
[----:B------:R-:W-:Y:S01]  /*1670*/  IMAD.MOV.U32 R106, RZ, RZ, RZ ;  /* 0x000000ffff6a7224 */ /* 0x000fe200078e00ff */
[----:B------:R-:W1:Y:S01]  /*1680*/  S2R R2, SR_CgaCtaId ;  /* 0x0000000000027919 */ /* 0x000e620000008800 */
[----:B------:R2:W-:Y:S04]  /*1690*/  STL.128 [R1], R96 ;  /* 0x0000006001007387 */ /* 0x0005e80000100c00 */
[----:B------:R2:W-:Y:S04]  /*16a0*/  STL.128 [R1+0x80], R92 ;  /* 0x0000805c01007387 */ /* 0x0005e80000100c00 */
[----:B------:R2:W-:Y:S04]  /*16b0*/  STL.128 [R1+0x100], R88 ;  /* 0x0001005801007387 */ /* 0x0005e80000100c00 */
[----:B------:R2:W-:Y:S04]  /*16c0*/  STL.128 [R1+0x10], R84 ;  /* 0x0000105401007387 */ /* 0x0005e80000100c00 */
[----:B------:R2:W-:Y:S04]  /*16d0*/  STL.128 [R1+0x90], R80 ;  /* 0x0000905001007387 */ /* 0x0005e80000100c00 */
[----:B------:R2:W-:Y:S04]  /*16e0*/  STL.128 [R1+0x110], R76 ;  /* 0x0001104c01007387 */ /* 0x0005e80000100c00 */
[----:B------:R2:W-:Y:S01]  /*16f0*/  STL.128 [R1+0x20], R72 ;  /* 0x0000204801007387 */ /* 0x0005e20000100c00 */
[C---:B0-----:R-:W-:Y:S01]  /*1700*/  LEA R103, R0.reuse, R3, 0x9 ;  /* 0x0000000300677211 */ /* 0x041fe200078e48ff */
[----:B------:R-:W-:Y:S01]  /*1710*/  IMAD.U32 R3, RZ, RZ, UR4 ;  /* 0x00000004ff037e24 */ /* 0x000fe2000f8e00ff */
[----:B------:R-:W-:Y:S01]  /*1720*/  UMOV UR4, 0x40 ;  /* 0x0000004000047882 */ /* 0x000fe20000000000 */
[----:B------:R2:W-:Y:S02]  /*1730*/  STL.128 [R1+0xa0], R68 ;  /* 0x0000a04401007387 */ /* 0x0005e40000100c00 */
[----:B------:R-:W-:Y:S01]  /*1740*/  IMAD R142, R0, 0xbe00, R103 ;  /* 0x0000be00008e7824 */ /* 0x000fe200078e0267 */
[----:B-1----:R-:W-:Y:S01]  /*1750*/  LEA R100, R2, R3, 0x18 ;  /* 0x0000000302647211 */ /* 0x002fe200078ec0ff */
[----:B------:R2:W-:Y:S02]  /*1760*/  STL.128 [R1+0x120], R64 ;  /* 0x0001204001007387 */ /* 0x0005e40000100c00 */
[----:B------:R-:W-:-:S02]  /*1770*/  IMAD R142, R101, 0x10, R142 ;  /* 0x00000010658e7824 */ /* 0x000fc400078e028e */
[----:B------:R2:W-:Y:S01]  /*1780*/  STL.128 [R1+0x30], R60 ;  /* 0x0000303c01007387 */ /* 0x0005e20000100c00 */
[----:B------:R-:W-:-:S03]  /*1790*/  VIADD R140, R100, 0x40 ;  /* 0x00000040648c7836 */ /* 0x000fc60000000000 */
[----:B------:R2:W-:Y:S04]  /*17a0*/  STL.128 [R1+0xb0], R56 ;  /* 0x0000b03801007387 */ /* 0x0005e80000100c00 */
        /* <DEDUP_REMOVED lines=36> */
[----:B------:R2:W-:Y:S02]  /*19f0*/  STL.128 [R1+0x2f0], R4 ;  /* 0x0002f00401007387 */ /* 0x0005e40000100c00 */
.L_x_5:
[----:B------:R-:W-:-:S05]  /*1a00*/  IMAD.IADD R107, R1, 0x1, R106 ;  /* 0x00000001016b7824 */ /* 0x000fca00078e026a */
[----:B------:R-:W3:Y:S04]  /*1a10*/  LDL.64 R120, [R107+0x180] ;  /* 0x000180006b787983 */ /* 0x000ee80000100a00 */
[----:B------:R-:W4:Y:S04]  /*1a20*/  LDL.64 R146, [R107+0x200] ;  /* 0x000200006b927983 */ /* 0x000f280000100a00 */
[----:B------:R-:W5:Y:S01]  /*1a30*/  LDL.64 R148, [R107+0x280] ;  /* 0x000280006b947983 */ /* 0x000f620000100a00 */
[C---:B------:R-:W-:Y:S01]  /*1a40*/  VIADD R103, R3.reuse, 0x1200 ;  /* 0x0000120003677836 */ /* 0x040fe20000000000 */
[C---:B------:R-:W-:Y:S01]  /*1a50*/  IADD3 R109, PT, PT, R3.reuse, 0x2200, RZ ;  /* 0x00002200036d7810 */ /* 0x040fe20007ffe0ff */
[----:B------:R-:W-:Y:S01]  /*1a60*/  VIADD R105, R3, 0x1a00 ;  /* 0x00001a0003697836 */ /* 0x000fe20000000000 */
[----:B------:R-:W0:Y:S02]  /*1a70*/  S2R R102, SR_TID.X ;  /* 0x0000000000667919 */ /* 0x000e240000002100 */
[----:B------:R-:W-:-:S02]  /*1a80*/  LEA R104, R2, R103, 0x18 ;  /* 0x0000006702687211 */ /* 0x000fc400078ec0ff */
[C---:B------:R-:W-:Y:S02]  /*1a90*/  LEA R103, R2.reuse, R105, 0x18 ;  /* 0x0000006902677211 */ /* 0x040fe400078ec0ff */
[----:B------:R-:W-:Y:S01]  /*1aa0*/  LEA R105, R2, R109, 0x18 ;  /* 0x0000006d02697211 */ /* 0x000fe200078ec0ff */
[C---:B------:R-:W-:Y:S02]  /*1ab0*/  IMAD R141, R101.reuse, 0x80, R104 ;  /* 0x00000080658d7824 */ /* 0x040fe400078e0268 */
[C---:B------:R-:W-:Y:S02]  /*1ac0*/  IMAD R145, R101.reuse, 0x80, R103 ;  /* 0x0000008065917824 */ /* 0x040fe400078e0267 */
[----:B------:R-:W-:Y:S02]  /*1ad0*/  IMAD R143, R101, 0x80, R105 ;  /* 0x00000080658f7824 */ /* 0x000fe400078e0269 */
[C---:B0-----:R-:W-:Y:S02]  /*1ae0*/  IMAD R123, R102.reuse, 0x8, R141 ;  /* 0x00000008667b7824 */ /* 0x041fe400078e028d */
[----:B------:R-:W-:-:S02]  /*1af0*/  IMAD R151, R102, 0x8, R145 ;  /* 0x0000000866977824 */ /* 0x000fc400078e0291 */
[C---:B------:R-:W-:Y:S02]  /*1b00*/  IMAD R153, R102.reuse, 0x8, R143 ;  /* 0x0000000866997824 */ /* 0x040fe400078e028f */
[----:B------:R-:W-:Y:S01]  /*1b10*/  IMAD R144, R102, 0x80, R100 ;  /* 0x0000008066907824 */ /* 0x000fe200078e0264 */
[----:B---3--:R-:W-:Y:S04]  /*1b20*/  STS.64 [R123], R120 ;  /* 0x000000787b007388 */ /* 0x008fe80000000a00 */
[----:B----4-:R0:W-:Y:S04]  /*1b30*/  STS.64 [R151], R146 ;  /* 0x0000009297007388 */ /* 0x0101e80000000a00 */
[----:B-----5:R1:W-:Y:S01]  /*1b40*/  STS.64 [R153], R148 ;  /* 0x0000009499007388 */ /* 0x0203e20000000a00 */
[----:B------:R-:W-:Y:S08]  /*1b50*/  BAR.SYNC.DEFER_BLOCKING 0x0 ;  /* 0x0000000000007b1d */ /* 0x000ff00000010000 */
[----:B0-----:R-:W0:Y:S01]  /*1b60*/  LDC.64 R146, c[0x0][0x390] ;  /* 0x0000e400ff927b82 */ /* 0x001e220000000a00 */
[----:B------:R-:W3:Y:S04]  /*1b70*/  LDL.64 R150, [R107] ;  /* 0x000000006b967983 */ /* 0x000ee80000100a00 */
[----:B------:R-:W-:Y:S04]  /*1b80*/  LDS.128 R124, [R144] ;  /* 0x00000000907c7984 */ /* 0x000fe80000000c00 */
[----:B------:R-:W4:Y:S01]  /*1b90*/  LDS.128 R128, [R141] ;  /* 0x000000008d807984 */ /* 0x000f220000000c00 */
[----:B0-----:R-:W-:-:S03]  /*1ba0*/  IMAD.WIDE.U32 R146, R142, 0x8, R146 ;  /* 0x000000088e927825 */ /* 0x001fc600078e0092 */
[----:B------:R-:W0:Y:S04]  /*1bb0*/  LDS.128 R132, [R145] ;  /* 0x0000000091847984 */ /* 0x000e280000000c00 */
[----:B------:R-:W5:Y:S04]  /*1bc0*/  LDS.128 R136, [R143] ;  /* 0x000000008f887984 */ /* 0x000f680000000c00 */
[----:B------:R-:W-:Y:S04]  /*1bd0*/  LDS.128 R116, [R144+0x10] ;  /* 0x0000100090747984 */ /* 0x000fe80000000c00 */
[----:B------:R-:W2:Y:S04]  /*1be0*/  LDS.128 R112, [R141+0x10] ;  /* 0x000010008d707984 */ /* 0x000ea80000000c00 */
[----:B------:R-:W2:Y:S04]  /*1bf0*/  LDS.128 R108, [R145+0x10] ;  /* 0x00001000916c7984 */ /* 0x000ea80000000c00 */
[----:B------:R-:W2:Y:S04]  /*1c00*/  LDS.128 R120, [R143+0x10] ;  /* 0x000010008f787984 */ /* 0x000ea80000000c00 */
[----:B-1----:R-:W3:Y:S04]  /*1c10*/  LDG.E.64.CONSTANT R152, desc[UR10][R146.64+0x50000] ;  /* 0x0500000a92987981 */ /* 0x002ee8000c1e9b00 */
[----:B------:R-:W3:Y:S04]  /*1c20*/  LDG.E.64.CONSTANT R160, desc[UR10][R146.64+0x8000] ;  /* 0x0080000a92a07981 */ /* 0x000ee8000c1e9b00 */
[----:B------:R-:W3:Y:S01]  /*1c30*/  LDG.E.64.CONSTANT R156, desc[UR10][R146.64+0x18000] ;  /* 0x0180000a929c7981 */ /* 0x000ee2000c1e9b00 */
[----:B----4-:R-:W-:-:S03]  /*1c40*/  DFMA R128, R124, R128, RZ ;  /* 0x000000807c80722b */ /* 0x010fc600000000ff */
[----:B------:R-:W4:Y:S01]  /*1c50*/  LDG.E.64.CONSTANT R162, desc[UR10][R146.64] ;  /* 0x0000000a92a27981 */ /* 0x000f22000c1e9b00 */
[----:B0-----:R-:W-:-:S03]  /*1c60*/  DFMA R132, R124, R132, RZ ;  /* 0x000000847c84722b */ /* 0x001fc600000000ff */
[----:B------:R-:W4:Y:S01]  /*1c70*/  LDG.E.64.CONSTANT R158, desc[UR10][R146.64+0x10000] ;  /* 0x0100000a929e7981 */ /* 0x000f22000c1e9b00 */
[----:B------:R-:W-:-:S03]  /*1c80*/  DFMA R128, R126, R130, R128 ;  /* 0x000000827e80722b */ /* 0x000fc60000000080 */
[----:B------:R-:W4:Y:S01]  /*1c90*/  LDG.E.64.CONSTANT R154, desc[UR10][R146.64+0x48000] ;  /* 0x0480000a929a7981 */ /* 0x000f22000c1e9b00 */
[----:B-----5:R-:W-:Y:S02]  /*1ca0*/  DFMA R136, R124, R136, RZ ;  /* 0x000000887c88722b */ /* 0x020fe400000000ff */
[----:B------:R-:W-:Y:S02]  /*1cb0*/  DFMA R132, R126, R134, R132 ;  /* 0x000000867e84722b */ /* 0x000fe40000000084 */
[----:B--2---:R-:W-:-:S04]  /*1cc0*/  DFMA R112, R116, R112, R128 ;  /* 0x000000707470722b */ /* 0x004fc80000000080 */
[----:B------:R-:W-:Y:S01]  /*1cd0*/  DFMA R148, R126, R138, R136 ;  /* 0x0000008a7e94722b */ /* 0x000fe20000000088 */
[----:B------:R-:W-:Y:S01]  /*1ce0*/  LDS.128 R128, [R141+0x20] ;  /* 0x000020008d807984 */ /* 0x000fe20000000c00 */
[----:B------:R-:W-:-:S03]  /*1cf0*/  DFMA R108, R116, R108, R132 ;  /* 0x0000006c746c722b */ /* 0x000fc60000000084 */
[----:B------:R-:W0:Y:S03]  /*1d00*/  LDS.128 R124, [R144+0x20] ;  /* 0x00002000907c7984 */ /* 0x000e260000000c00 */
[----:B------:R-:W-:Y:S01]  /*1d10*/  DFMA R120, R116, R120, R148 ;  /* 0x000000787478722b */ /* 0x000fe20000000094 */
[----:B------:R-:W1:Y:S04]  /*1d20*/  LDS.128 R132, [R145+0x20] ;  /* 0x0000200091847984 */ /* 0x000e680000000c00 */
[----:B------:R-:W3:Y:S01]  /*1d30*/  LDL.64 R148, [R107+0x80] ;  /* 0x000080006b947983 */ /* 0x000ee20000100a00 */
[C---:B------:R-:W-:Y:S02]  /*1d40*/  DFMA R114, R118.reuse, R114, R112 ;  /* 0x000000727672722b */ /* 0x040fe40000000070 */
[C---:B------:R-:W-:Y:S01]  /*1d50*/  DFMA R110, R118.reuse, R110, R108 ;  /* 0x0000006e766e722b */ /* 0x040fe2000000006c */
[----:B------:R-:W2:Y:S01]  /*1d60*/  LDS.128 R136, [R143+0x20] ;  /* 0x000020008f887984 */ /* 0x000ea20000000c00 */
[----:B------:R-:W-:-:S03]  /*1d70*/  DFMA R122, R118, R122, R120 ;  /* 0x0000007a767a722b */ /* 0x000fc60000000078 */
[----:B------:R-:W-:Y:S01]  /*1d80*/  LDS.128 R116, [R145+0x30] ;  /* 0x0000300091747984 */ /* 0x000fe20000000c00 */
[----:B0-----:R-:W-:-:S03]  /*1d90*/  DFMA R128, R124, R128, R114 ;  /* 0x000000807c80722b */ /* 0x001fc60000000072 */
[----:B------:R-:W-:Y:S01]  /*1da0*/  LDS.128 R112, [R141+0x30] ;  /* 0x000030008d707984 */ /* 0x000fe20000000c00 */
[----:B-1----:R-:W-:-:S03]  /*1db0*/  DFMA R132, R124, R132, R110 ;  /* 0x000000847c84722b */ /* 0x002fc6000000006e */
[----:B------:R-:W0:Y:S01]  /*1dc0*/  LDS.128 R108, [R144+0x30] ;  /* 0x00003000906c7984 */ /* 0x000e220000000c00 */
[----:B------:R-:W-:Y:S02]  /*1dd0*/  DFMA R130, R126, R130, R128 ;  /* 0x000000827e82722b */ /* 0x000fe40000000080 */
[----:B--2---:R-:W-:Y:S01]  /*1de0*/  DFMA R136, R124, R136, R122 ;  /* 0x000000887c88722b */ /* 0x004fe2000000007a */
[----:B------:R-:W1:Y:S01]  /*1df0*/  LDS.128 R120, [R143+0x30] ;  /* 0x000030008f787984 */ /* 0x000e620000000c00 */
[----:B------:R-:W-:-:S06]  /*1e00*/  DFMA R132, R126, R134, R132 ;  /* 0x000000867e84722b */ /* 0x000fcc0000000084 */
[----:B------:R-:W-:Y:S01]  /*1e10*/  DFMA R138, R126, R138, R136 ;  /* 0x0000008a7e8a722b */ /* 0x000fe20000000088 */
[----:B------:R-:W-:Y:S01]  /*1e20*/  LDS.128 R124, [R141+0x40] ;  /* 0x000040008d7c7984 */ /* 0x000fe20000000c00 */
[----:B0-----:R-:W-:-:S03]  /*1e30*/  DFMA R112, R108, R112, R130 ;  /* 0x000000706c70722b */ /* 0x001fc60000000082 */
[----:B------:R-:W-:Y:S05]  /*1e40*/  LDS.128 R128, [R145+0x40] ;  /* 0x0000400091807984 */ /* 0x000fea0000000c00 */
[----:B------:R-:W-:Y:S02]  /*1e50*/  DFMA R136, R110, R114, R112 ;  /* 0x000000726e88722b */ /* 0x000fe40000000070 */
[----:B------:R-:W0:Y:S01]  /*1e60*/  LDS.128 R112, [R144+0x40] ;  /* 0x0000400090707984 */ /* 0x000e220000000c00 */
[----:B------:R-:W-:-:S03]  /*1e70*/  DFMA R116, R108, R116, R132 ;  /* 0x000000746c74722b */ /* 0x000fc60000000084 */
[----:B------:R-:W2:Y:S01]  /*1e80*/  LDS.128 R132, [R143+0x40] ;  /* 0x000040008f847984 */ /* 0x000ea20000000c00 */
[----:B-1----:R-:W-:-:S04]  /*1e90*/  DFMA R120, R108, R120, R138 ;  /* 0x000000786c78722b */ /* 0x002fc8000000008a */
[----:B------:R-:W-:-:S04]  /*1ea0*/  DFMA R116, R110, R118, R116 ;  /* 0x000000766e74722b */ /* 0x000fc80000000074 */
[----:B------:R-:W-:Y:S01]  /*1eb0*/  DFMA R120, R110, R122, R120 ;  /* 0x0000007a6e78722b */ /* 0x000fe20000000078 */
[----:B------:R-:W-:Y:S01]  /*1ec0*/  LDS.128 R108, [R144+0x50] ;  /* 0x00005000906c7984 */ /* 0x000fe20000000c00 */
[C---:B0-----:R-:W-:Y:S02]  /*1ed0*/  DFMA R124, R112.reuse, R124, R136 ;  /* 0x0000007c707c722b */ /* 0x041fe40000000088 */
[----:B------:R-:W-:-:S04]  /*1ee0*/  DFMA R116, R112, R128, R116 ;  /* 0x000000807074722b */ /* 0x000fc80000000074 */
[----:B--2---:R-:W-:Y:S01]  /*1ef0*/  DFMA R120, R112, R132, R120 ;  /* 0x000000847078722b */ /* 0x004fe20000000078 */
[----:B------:R-:W2:Y:S01]  /*1f00*/  LDG.E.64.CONSTANT R128, desc[UR10][R146.64+0x40000] ;  /* 0x0400000a92807981 */ /* 0x000ea2000c1e9b00 */
[C---:B------:R-:W-:Y:S02]  /*1f10*/  DFMA R132, R114.reuse, R126, R124 ;  /* 0x0000007e7284722b */ /* 0x040fe4000000007c */
[C---:B------:R-:W-:Y:S01]  /*1f20*/  DFMA R136, R114.reuse, R130, R116 ;  /* 0x000000827288722b */ /* 0x040fe20000000074 */
[----:B------:R-:W5:Y:S04]  /*1f30*/  LDL.64 R124, [R107+0x100] ;  /* 0x000100006b7c7983 */ /* 0x000f680000100a00 */
[----:B------:R-:W5:Y:S04]  /*1f40*/  LDG.E.64.CONSTANT R130, desc[UR10][R146.64+0x38000] ;  /* 0x0380000a92827981 */ /* 0x000f68000c1e9b00 */
[----:B------:R-:W2:Y:S01]  /*1f50*/  LDG.E.64.CONSTANT R126, desc[UR10][R146.64+0x58000] ;  /* 0x0580000a927e7981 */ /* 0x000ea2000c1e9b00 */
[----:B------:R-:W-:-:S03]  /*1f60*/  DFMA R134, R114, R134, R120 ;  /* 0x000000867286722b */ /* 0x000fc60000000078 */
[----:B------:R-:W0:Y:S04]  /*1f70*/  LDS.128 R116, [R145+0x50] ;  /* 0x0000500091747984 */ /* 0x000e280000000c00 */
[----:B------:R-:W1:Y:S04]  /*1f80*/  LDS.128 R120, [R143+0x50] ;  /* 0x000050008f787984 */ /* 0x000e680000000c00 */
[----:B------:R-:W1:Y:S01]  /*1f90*/  LDS.128 R112, [R141+0x50] ;  /* 0x000050008d707984 */ /* 0x000e620000000c00 */
[C---:B------:R-:W-:Y:S01]  /*1fa0*/  LEA R104, R102.reuse, R104, 0x3 ;  /* 0x0000006866687211 */ /* 0x040fe200078e18ff */
[----:B------:R-:W-:-:S02]  /*1fb0*/  IMAD R103, R102, 0x8, R103 ;  /* 0x0000000866677824 */ /* 0x000fc400078e0267 */
[----:B------:R-:W-:Y:S01]  /*1fc0*/  IMAD R105, R102, 0x8, R105 ;  /* 0x0000000866697824 */ /* 0x000fe200078e0269 */
[----:B------:R-:W2:Y:S04]  /*1fd0*/  LDG.E.64.CONSTANT R146, desc[UR10][R146.64+0x28000] ;  /* 0x0280000a92927981 */ /* 0x000ea8000c1e9b00 */
[----:B------:R-:W-:Y:S01]  /*1fe0*/  LDS.64 R138, [R105+0x100] ;  /* 0x00010000698a7984 */ /* 0x000fe20000000a00 */
[C---:B0-----:R-:W-:Y:S02]  /*1ff0*/  DFMA R116, R108.reuse, R116, R136 ;  /* 0x000000746c74722b */ /* 0x041fe40000000088 */
[C---:B-1----:R-:W-:Y:S02]  /*2000*/  DFMA R120, R108.reuse, R120, R134 ;  /* 0x000000786c78722b */ /* 0x042fe40000000086 */
[----:B------:R-:W-:-:S04]  /*2010*/  DFMA R132, R108, R112, R132 ;  /* 0x000000706c84722b */ /* 0x000fc80000000084 */
[C---:B------:R-:W-:Y:S02]  /*2020*/  DFMA R134, R110.reuse, R118, R116 ;  /* 0x000000766e86722b */ /* 0x040fe40000000074 */
[C---:B------:R-:W-:Y:S01]  /*2030*/  DFMA R136, R110.reuse, R122, R120 ;  /* 0x0000007a6e88722b */ /* 0x040fe20000000078 */
[----:B------:R-:W-:Y:S01]  /*2040*/  LDS.128 R116, [R145+0x60] ;  /* 0x0000600091747984 */ /* 0x000fe20000000c00 */
[----:B------:R-:W-:-:S03]  /*2050*/  DFMA R132, R110, R114, R132 ;  /* 0x000000726e84722b */ /* 0x000fc60000000084 */
[----:B------:R-:W-:Y:S04]  /*2060*/  LDS.128 R120, [R143+0x60] ;  /* 0x000060008f787984 */ /* 0x000fe80000000c00 */
[----:B------:R-:W0:Y:S04]  /*2070*/  LDS.128 R108, [R144+0x60] ;  /* 0x00006000906c7984 */ /* 0x000e280000000c00 */
[----:B------:R-:W1:Y:S01]  /*2080*/  LDS.128 R112, [R141+0x60] ;  /* 0x000060008d707984 */ /* 0x000e620000000c00 */
[C---:B0-----:R-:W-:Y:S02]  /*2090*/  DFMA R134, R108.reuse, R116, R134 ;  /* 0x000000746c86722b */ /* 0x041fe40000000086 */
[----:B------:R-:W-:-:S02]  /*20a0*/  DFMA R136, R108, R120, R136 ;  /* 0x000000786c88722b */ /* 0x000fc40000000088 */
[----:B-1----:R-:W-:-:S04]  /*20b0*/  DFMA R132, R108, R112, R132 ;  /* 0x000000706c84722b */ /* 0x002fc80000000084 */
[C---:B------:R-:W-:Y:S02]  /*20c0*/  DFMA R134, R110.reuse, R118, R134 ;  /* 0x000000766e86722b */ /* 0x040fe40000000086 */
[C---:B------:R-:W-:Y:S01]  /*20d0*/  DFMA R136, R110.reuse, R122, R136 ;  /* 0x0000007a6e88722b */ /* 0x040fe20000000088 */
[----:B------:R-:W-:Y:S01]  /*20e0*/  LDS.128 R116, [R143+0x70] ;  /* 0x000070008f747984 */ /* 0x000fe20000000c00 */
[----:B------:R-:W-:-:S03]  /*20f0*/  DFMA R132, R110, R114, R132 ;  /* 0x000000726e84722b */ /* 0x000fc60000000084 */
[----:B------:R-:W-:Y:S04]  /*2100*/  LDS.128 R108, [R144+0x70] ;  /* 0x00007000906c7984 */ /* 0x000fe80000000c00 */
[----:B------:R-:W0:Y:S04]  /*2110*/  LDS.128 R120, [R141+0x70] ;  /* 0x000070008d787984 */ /* 0x000e280000000c00 */
[----:B------:R-:W1:Y:S04]  /*2120*/  LDS.128 R112, [R145+0x70] ;  /* 0x0000700091707984 */ /* 0x000e680000000c00 */
[----:B------:R-:W-:Y:S01]  /*2130*/  LDS.64 R144, [R103+0x100] ;  /* 0x0001000067907984 */ /* 0x000fe20000000a00 */
[----:B0-----:R-:W-:-:S02]  /*2140*/  DFMA R120, R108, R120, R132 ;  /* 0x000000786c78722b */ /* 0x001fc40000000084 */
[C---:B------:R-:W-:Y:S02]  /*2150*/  DFMA R136, R108.reuse, R116, R136 ;  /* 0x000000746c88722b */ /* 0x040fe40000000088 */
[----:B-1----:R-:W-:Y:S01]  /*2160*/  DFMA R112, R108, R112, R134 ;  /* 0x000000706c70722b */ /* 0x002fe20000000086 */
[----:B------:R-:W-:Y:S03]  /*2170*/  LDS.64 R116, [R104] ;  /* 0x0000000068747984 */ /* 0x000fe60000000a00 */
[----:B------:R-:W-:Y:S01]  /*2180*/  DFMA R134, R110, R122, R120 ;  /* 0x0000007a6e86722b */ /* 0x000fe20000000078 */
[----:B------:R-:W-:Y:S01]  /*2190*/  IMAD R120, R101, 0x80, R100 ;  /* 0x0000008065787824 */ /* 0x000fe200078e0264 */
[----:B---3--:R-:W-:Y:S01]  /*21a0*/  DMUL R152, R152, R148 ;  /* 0x0000009498987228 */ /* 0x008fe20000000000 */
[----:B------:R-:W-:Y:S01]  /*21b0*/  LDS.64 R122, [R105] ;  /* 0x00000000697a7984 */ /* 0x000fe20000000a00 */
[----:B------:R-:W-:-:S02]  /*21c0*/  DFMA R132, R110, R114, R112 ;  /* 0x000000726e84722b */ /* 0x000fc40000000070 */
[----:B------:R-:W-:Y:S01]  /*21d0*/  DFMA R136, R110, R118, R136 ;  /* 0x000000766e88722b */ /* 0x000fe20000000088 */
[----:B------:R-:W-:Y:S01]  /*21e0*/  LDS.128 R112, [R120+0x10] ;  /* 0x0000100078707984 */ /* 0x000fe20000000c00 */
[-C--:B------:R-:W-:Y:S02]  /*21f0*/  DMUL R160, R160, R148.reuse ;  /* 0x00000094a0a07228 */ /* 0x080fe40000000000 */
[----:B------:R-:W-:Y:S01]  /*2200*/  DMUL R156, R156, R148 ;  /* 0x000000949c9c7228 */ /* 0x000fe20000000000 */
[----:B------:R-:W0:Y:S04]  /*2210*/  LDS.128 R108, [R120] ;  /* 0x00000000786c7984 */ /* 0x000e280000000c00 */
[----:B------:R-:W1:Y:S01]  /*2220*/  LDS.64 R118, [R103] ;  /* 0x0000000067767984 */ /* 0x000e620000000a00 */
[----:B----4-:R-:W-:-:S02]  /*2230*/  DFMA R162, R162, R150, R160 ;  /* 0x00000096a2a2722b */ /* 0x010fc400000000a0 */
[-C--:B------:R-:W-:Y:S01]  /*2240*/  DFMA R158, R158, R150.reuse, R156 ;  /* 0x000000969e9e722b */ /* 0x080fe2000000009c */
[----:B------:R-:W3:Y:S01]  /*2250*/  LDS.64 R148, [R104+0x80] ;  /* 0x0000800068947984 */ /* 0x000ee20000000a00 */
[----:B------:R-:W-:-:S03]  /*2260*/  DFMA R154, R154, R150, R152 ;  /* 0x000000969a9a722b */ /* 0x000fc60000000098 */
[----:B------:R-:W4:Y:S04]  /*2270*/  LDS.64 R152, [R103+0x80] ;  /* 0x0000800067987984 */ /* 0x000f280000000a00 */
[----:B------:R-:W4:Y:S04]  /*2280*/  LDS.64 R150, [R105+0x80] ;  /* 0x0000800069967984 */ /* 0x000f280000000a00 */
[----:B------:R-:W4:Y:S01]  /*2290*/  LDS.64 R156, [R104+0x100] ;  /* 0x00010000689c7984 */ /* 0x000f220000000a00 */
[C---:B0-----:R-:W-:Y:S02]  /*22a0*/  DFMA R116, R108.reuse, R116, RZ ;  /* 0x000000746c74722b */ /* 0x041fe400000000ff */
[----:B------:R-:W-:-:S02]  /*22b0*/  DFMA R122, R108, R122, RZ ;  /* 0x0000007a6c7a722b */ /* 0x000fc400000000ff */
[----:B-1----:R-:W-:Y:S01]  /*22c0*/  DFMA R118, R108, R118, RZ ;  /* 0x000000766c76722b */ /* 0x002fe200000000ff */
[----:B------:R-:W-:Y:S03]  /*22d0*/  LDS.64 R108, [R105+0x200] ;  /* 0x00020000696c7984 */ /* 0x000fe60000000a00 */
[-C--:B---3--:R-:W-:Y:S01]  /*22e0*/  DFMA R116, R148, R110.reuse, R116 ;  /* 0x0000006e9474722b */ /* 0x088fe20000000074 */
[----:B------:R-:W0:Y:S03]  /*22f0*/  LDS.64 R148, [R104+0x180] ;  /* 0x0001800068947984 */ /* 0x000e260000000a00 */
[-C--:B----4-:R-:W-:Y:S01]  /*2300*/  DFMA R118, R152, R110.reuse, R118 ;  /* 0x0000006e9876722b */ /* 0x090fe20000000076 */
[----:B------:R-:W-:Y:S01]  /*2310*/  LDS.64 R152, [R104+0x200] ;  /* 0x0002000068987984 */ /* 0x000fe20000000a00 */
[----:B------:R-:W-:-:S03]  /*2320*/  DFMA R122, R150, R110, R122 ;  /* 0x0000006e967a722b */ /* 0x000fc6000000007a */
[----:B------:R-:W1:Y:S01]  /*2330*/  LDS.64 R110, [R103+0x180] ;  /* 0x00018000676e7984 */ /* 0x000e620000000a00 */
[C---:B------:R-:W-:Y:S02]  /*2340*/  DFMA R156, R112.reuse, R156, R116 ;  /* 0x0000009c709c722b */ /* 0x040fe40000000074 */
[C---:B------:R-:W-:Y:S01]  /*2350*/  DFMA R144, R112.reuse, R144, R118 ;  /* 0x000000907090722b */ /* 0x040fe20000000076 */
[----:B------:R-:W-:Y:S01]  /*2360*/  LDS.64 R150, [R103+0x200] ;  /* 0x0002000067967984 */ /* 0x000fe20000000a00 */
[----:B------:R-:W-:-:S03]  /*2370*/  DFMA R138, R112, R138, R122 ;  /* 0x0000008a708a722b */ /* 0x000fc6000000007a */
[----:B------:R-:W3:Y:S04]  /*2380*/  LDS.64 R122, [R105+0x180] ;  /* 0x00018000697a7984 */ /* 0x000ee80000000a00 */
[----:B------:R-:W4:Y:S01]  /*2390*/  LDS.128 R116, [R120+0x20] ;  /* 0x0000200078747984 */ /* 0x000f220000000c00 */
[----:B0-----:R-:W-:-:S03]  /*23a0*/  DFMA R112, R148, R114, R156 ;  /* 0x000000729470722b */ /* 0x001fc6000000009c */
[----:B------:R-:W0:Y:S04]  /*23b0*/  LDS.64 R148, [R104+0x280] ;  /* 0x0002800068947984 */ /* 0x000e280000000a00 */
[----:B------:R-:W-:Y:S01]  /*23c0*/  LDS.64 R156, [R104+0x480] ;  /* 0x00048000689c7984 */ /* 0x000fe20000000a00 */
[----:B-1----:R-:W-:-:S03]  /*23d0*/  DFMA R110, R110, R114, R144 ;  /* 0x000000726e6e722b */ /* 0x002fc60000000090 */
[----:B------:R-:W1:Y:S01]  /*23e0*/  LDS.64 R144, [R103+0x280] ;  /* 0x0002800067907984 */ /* 0x000e620000000a00 */
[----:B---3--:R-:W-:-:S03]  /*23f0*/  DFMA R114, R122, R114, R138 ;  /* 0x000000727a72722b */ /* 0x008fc6000000008a */
[----:B------:R-:W3:Y:S01]  /*2400*/  LDS.64 R138, [R105+0x280] ;  /* 0x00028000698a7984 */ /* 0x000ee20000000a00 */
[C---:B----4-:R-:W-:Y:S02]  /*2410*/  DFMA R152, R116.reuse, R152, R112 ;  /* 0x000000987498722b */ /* 0x050fe40000000070 */
[C---:B------:R-:W-:Y:S01]  /*2420*/  DFMA R150, R116.reuse, R150, R110 ;  /* 0x000000967496722b */ /* 0x040fe2000000006e */
[----:B------:R-:W-:Y:S01]  /*2430*/  LDS.64 R122, [R104+0x300] ;  /* 0x00030000687a7984 */ /* 0x000fe20000000a00 */
[----:B------:R-:W-:-:S03]  /*2440*/  DFMA R116, R116, R108, R114 ;  /* 0x0000006c7474722b */ /* 0x000fc60000000072 */
[----:B------:R-:W-:Y:S04]  /*2450*/  LDS.64 R114, [R103+0x300] ;  /* 0x0003000067727984 */ /* 0x000fe80000000a00 */
[----:B------:R-:W4:Y:S04]  /*2460*/  LDS.128 R108, [R120+0x30] ;  /* 0x00003000786c7984 */ /* 0x000f280000000c00 */
[----:B------:R-:W4:Y:S01]  /*2470*/  LDS.64 R112, [R105+0x300] ;  /* 0x0003000069707984 */ /* 0x000f220000000a00 */
[-C--:B-----5:R-:W-:Y:S02]  /*2480*/  DFMA R130, R130, R124.reuse, R162 ;  /* 0x0000007c8282722b */ /* 0x0a0fe400000000a2 */
[-C--:B--2---:R-:W-:Y:S01]  /*2490*/  DFMA R128, R128, R124.reuse, R158 ;  /* 0x0000007c8080722b */ /* 0x084fe2000000009e */
[----:B------:R-:W-:Y:S01]  /*24a0*/  LDS.64 R162, [R105+0x780] ;  /* 0x0007800069a27984 */ /* 0x000fe20000000a00 */
[----:B------:R-:W-:-:S02]  /*24b0*/  DFMA R126, R126, R124, R154 ;  /* 0x0000007c7e7e722b */ /* 0x000fc4000000009a */
[-C--:B0-----:R-:W-:Y:S01]  /*24c0*/  DFMA R152, R148, R118.reuse, R152 ;  /* 0x000000769498722b */ /* 0x081fe20000000098 */
[----:B------:R-:W0:Y:S04]  /*24d0*/  LDS.64 R124, [R104+0x380] ;  /* 0x00038000687c7984 */ /* 0x000e280000000a00 */
[----:B------:R-:W2:Y:S01]  /*24e0*/  LDS.64 R148, [R103+0x380] ;  /* 0x0003800067947984 */ /* 0x000ea20000000a00 */
[----:B-1----:R-:W-:-:S03]  /*24f0*/  DFMA R150, R144, R118, R150 ;  /* 0x000000769096722b */ /* 0x002fc60000000096 */
[----:B------:R-:W1:Y:S04]  /*2500*/  LDS.64 R144, [R105+0x380] ;  /* 0x0003800069907984 */ /* 0x000e680000000a00 */
[----:B------:R-:W-:Y:S01]  /*2510*/  LDS.64 R158, [R103+0x400] ;  /* 0x00040000679e7984 */ /* 0x000fe20000000a00 */
[----:B---3--:R-:W-:-:S03]  /*2520*/  DFMA R154, R138, R118, R116 ;  /* 0x000000768a9a722b */ /* 0x008fc60000000074 */
[----:B------:R-:W-:Y:S04]  /*2530*/  LDS.64 R138, [R104+0x400] ;  /* 0x00040000688a7984 */ /* 0x000fe80000000a00 */
[----:B------:R-:W3:Y:S01]  /*2540*/  LDS.128 R116, [R120+0x40] ;  /* 0x0000400078747984 */ /* 0x000ee20000000c00 */
[C---:B----4-:R-:W-:Y:S02]  /*2550*/  DFMA R152, R108.reuse, R122, R152 ;  /* 0x0000007a6c98722b */ /* 0x050fe40000000098 */
[C---:B------:R-:W-:Y:S01]  /*2560*/  DFMA R160, R108.reuse, R114, R150 ;  /* 0x000000726ca0722b */ /* 0x040fe20000000096 */
[----:B------:R-:W-:Y:S01]  /*2570*/  LDS.64 R122, [R105+0x480] ;  /* 0x00048000697a7984 */ /* 0x000fe20000000a00 */
[----:B------:R-:W-:-:S03]  /*2580*/  DFMA R108, R108, R112, R154 ;  /* 0x000000706c6c722b */ /* 0x000fc6000000009a */
[----:B------:R-:W4:Y:S04]  /*2590*/  LDS.64 R154, [R105+0x400] ;  /* 0x00040000699a7984 */ /* 0x000f280000000a00 */
[----:B------:R-:W5:Y:S04]  /*25a0*/  LDS.128 R112, [R140+-0x40] ;  /* 0xffffc0008c707984 */ /* 0x000f680000000c00 */
[----:B------:R-:W5:Y:S01]  /*25b0*/  LDS.64 R150, [R103+0x480] ;  /* 0x0004800067967984 */ /* 0x000f620000000a00 */
[-C--:B0-----:R-:W-:Y:S02]  /*25c0*/  DFMA R124, R124, R110.reuse, R152 ;  /* 0x0000006e7c7c722b */ /* 0x081fe40000000098 */
[-C--:B--2---:R-:W-:Y:S01]  /*25d0*/  DFMA R148, R148, R110.reuse, R160 ;  /* 0x0000006e9494722b */ /* 0x084fe200000000a0 */
[----:B------:R-:W-:Y:S01]  /*25e0*/  LDS.64 R152, [R105+0x500] ;  /* 0x0005000069987984 */ /* 0x000fe20000000a00 */
[----:B-1----:R-:W-:-:S03]  /*25f0*/  DFMA R144, R144, R110, R108 ;  /* 0x0000006e9090722b */ /* 0x002fc6000000006c */
[----:B------:R-:W0:Y:S04]  /*2600*/  LDS.128 R108, [R140+-0x30] ;  /* 0xffffd0008c6c7984 */ /* 0x000e280000000c00 */
[----:B------:R-:W-:Y:S01]  /*2610*/  LDS.64 R160, [R104+0x500] ;  /* 0x0005000068a07984 */ /* 0x000fe20000000a00 */
[C---:B---3--:R-:W-:Y:S02]  /*2620*/  DFMA R124, R116.reuse, R138, R124 ;  /* 0x0000008a747c722b */ /* 0x048fe4000000007c */
[C---:B------:R-:W-:Y:S01]  /*2630*/  DFMA R148, R116.reuse, R158, R148 ;  /* 0x0000009e7494722b */ /* 0x040fe20000000094 */
[----:B------:R-:W-:Y:S01]  /*2640*/  LDS.64 R158, [R103+0x500] ;  /* 0x00050000679e7984 */ /* 0x000fe20000000a00 */
[----:B----4-:R-:W-:Y:S02]  /*2650*/  DFMA R154, R116, R154, R144 ;  /* 0x0000009a749a722b */ /* 0x010fe40000000090 */
[----:B-----5:R-:W-:-:S02]  /*2660*/  DFMA R138, R96, R112, RZ ;  /* 0x00000070608a722b */ /* 0x020fc400000000ff */
[-C--:B------:R-:W-:Y:S02]  /*2670*/  DFMA R144, R92, R112.reuse, RZ ;  /* 0x000000705c90722b */ /* 0x080fe400000000ff */
[----:B------:R-:W-:Y:S02]  /*2680*/  DFMA R116, R88, R112, RZ ;  /* 0x000000705874722b */ /* 0x000fe400000000ff */
[-C--:B------:R-:W-:Y:S02]  /*2690*/  DFMA R156, R156, R118.reuse, R124 ;  /* 0x000000769c9c722b */ /* 0x080fe4000000007c */
[----:B------:R-:W-:Y:S02]  /*26a0*/  DFMA R124, R150, R118, R148 ;  /* 0x00000076967c722b */ /* 0x000fe40000000094 */
[-C--:B------:R-:W-:Y:S01]  /*26b0*/  DFMA R148, R98, R114.reuse, R138 ;  /* 0x000000726294722b */ /* 0x080fe2000000008a */
[----:B------:R-:W-:Y:S01]  /*26c0*/  LDS.64 R150, [R105+0x580] ;  /* 0x0005800069967984 */ /* 0x000fe20000000a00 */
[----:B------:R-:W-:-:S02]  /*26d0*/  DFMA R144, R94, R114, R144 ;  /* 0x000000725e90722b */ /* 0x000fc40000000090 */
[----:B------:R-:W-:Y:S01]  /*26e0*/  DFMA R116, R90, R114, R116 ;  /* 0x000000725a74722b */ /* 0x000fe20000000074 */
[----:B------:R-:W-:Y:S04]  /*26f0*/  LDS.64 R138, [R103+0x580] ;  /* 0x00058000678a7984 */ /* 0x000fe80000000a00 */
[----:B------:R-:W1:Y:S01]  /*2700*/  LDS.128 R112, [R120+0x50] ;  /* 0x0000500078707984 */ /* 0x000e620000000c00 */
[-C--:B0-----:R-:W-:Y:S02]  /*2710*/  DFMA R148, R84, R108.reuse, R148 ;  /* 0x0000006c5494722b */ /* 0x081fe40000000094 */
[----:B------:R-:W-:Y:S02]  /*2720*/  DFMA R144, R80, R108, R144 ;  /* 0x0000006c5090722b */ /* 0x000fe40000000090 */
[----:B------:R-:W-:-:S02]  /*2730*/  DFMA R122, R122, R118, R154 ;  /* 0x000000767a7a722b */ /* 0x000fc4000000009a */
[----:B------:R-:W-:Y:S01]  /*2740*/  DFMA R108, R76, R108, R116 ;  /* 0x0000006c4c6c722b */ /* 0x000fe20000000074 */
[----:B------:R-:W-:Y:S04]  /*2750*/  LDS.64 R154, [R104+0x580] ;  /* 0x00058000689a7984 */ /* 0x000fe80000000a00 */
[----:B------:R-:W0:Y:S01]  /*2760*/  LDS.128 R116, [R140+-0x20] ;  /* 0xffffe0008c747984 */ /* 0x000e220000000c00 */
[C---:B-1----:R-:W-:Y:S02]  /*2770*/  DFMA R156, R112.reuse, R160, R156 ;  /* 0x000000a0709c722b */ /* 0x042fe4000000009c */
[C---:B------:R-:W-:Y:S01]  /*2780*/  DFMA R124, R112.reuse, R158, R124 ;  /* 0x0000009e707c722b */ /* 0x040fe2000000007c */
[----:B------:R-:W-:Y:S01]  /*2790*/  LDS.64 R160, [R103+0x600] ;  /* 0x0006000067a07984 */ /* 0x000fe20000000a00 */
[----:B------:R-:W-:-:S02]  /*27a0*/  DFMA R122, R112, R152, R122 ;  /* 0x00000098707a722b */ /* 0x000fc4000000007a */
[-C--:B------:R-:W-:Y:S01]  /*27b0*/  DFMA R112, R86, R110.reuse, R148 ;  /* 0x0000006e5670722b */ /* 0x080fe20000000094 */
[----:B------:R-:W-:Y:S01]  /*27c0*/  LDS.64 R158, [R104+0x600] ;  /* 0x00060000689e7984 */ /* 0x000fe20000000a00 */
[-C--:B------:R-:W-:Y:S02]  /*27d0*/  DFMA R148, R82, R110.reuse, R144 ;  /* 0x0000006e5294722b */ /* 0x080fe40000000090 */
[----:B------:R-:W-:Y:S01]  /*27e0*/  DFMA R152, R78, R110, R108 ;  /* 0x0000006e4e98722b */ /* 0x000fe2000000006c */
[----:B------:R-:W1:Y:S03]  /*27f0*/  LDS.128 R108, [R120+0x60] ;  /* 0x00006000786c7984 */ /* 0x000e660000000c00 */
[-C--:B0-----:R-:W-:Y:S02]  /*2800*/  DFMA R144, R72, R116.reuse, R112 ;  /* 0x000000744890722b */ /* 0x081fe40000000070 */
[----:B------:R-:W-:-:S02]  /*2810*/  DFMA R148, R68, R116, R148 ;  /* 0x000000744494722b */ /* 0x000fc40000000094 */
[----:B------:R-:W-:Y:S02]  /*2820*/  DFMA R152, R64, R116, R152 ;  /* 0x000000744098722b */ /* 0x000fe40000000098 */
[----:B------:R-:W-:Y:S02]  /*2830*/  DFMA R112, R154, R114, R156 ;  /* 0x000000729a70722b */ /* 0x000fe4000000009c */
[-C--:B------:R-:W-:Y:S01]  /*2840*/  DFMA R144, R74, R118.reuse, R144 ;  /* 0x000000764a90722b */ /* 0x080fe20000000090 */
[----:B------:R-:W0:Y:S01]  /*2850*/  LDS.64 R156, [R105+0x600] ;  /* 0x00060000699c7984 */ /* 0x000e220000000a00 */
[-C--:B------:R-:W-:Y:S02]  /*2860*/  DFMA R148, R70, R118.reuse, R148 ;  /* 0x000000764694722b */ /* 0x080fe40000000094 */
[----:B------:R-:W-:Y:S01]  /*2870*/  DFMA R152, R66, R118, R152 ;  /* 0x000000764298722b */ /* 0x000fe20000000098 */
[----:B------:R-:W-:Y:S04]  /*2880*/  LDS.64 R154, [R104+0x680] ;  /* 0x00068000689a7984 */ /* 0x000fe80000000a00 */
[----:B------:R-:W2:Y:S01]  /*2890*/  LDS.128 R116, [R140+-0x10] ;  /* 0xfffff0008c747984 */ /* 0x000ea20000000c00 */
[----:B------:R-:W-:-:S02]  /*28a0*/  DFMA R150, R150, R114, R122 ;  /* 0x000000729696722b */ /* 0x000fc4000000007a */
[----:B------:R-:W-:Y:S01]  /*28b0*/  DFMA R138, R138, R114, R124 ;  /* 0x000000728a8a722b */ /* 0x000fe2000000007c */
[----:B------:R-:W3:Y:S04]  /*28c0*/  LDS.64 R122, [R103+0x680] ;  /* 0x00068000677a7984 */ /* 0x000ee80000000a00 */
[----:B------:R-:W-:Y:S01]  /*28d0*/  LDS.64 R124, [R105+0x680] ;  /* 0x00068000697c7984 */ /* 0x000fe20000000a00 */
[----:B-1----:R-:W-:-:S03]  /*28e0*/  DFMA R158, R108, R158, R112 ;  /* 0x0000009e6c9e722b */ /* 0x002fc60000000070 */
[----:B------:R-:W1:Y:S01]  /*28f0*/  LDS.128 R112, [R140] ;  /* 0x000000008c707984 */ /* 0x000e620000000c00 */
[----:B------:R-:W-:-:S03]  /*2900*/  DFMA R138, R108, R160, R138 ;  /* 0x000000a06c8a722b */ /* 0x000fc6000000008a */
[----:B------:R-:W-:Y:S01]  /*2910*/  LDS.64 R160, [R103+0x780] ;  /* 0x0007800067a07984 */ /* 0x000fe20000000a00 */
[----:B0-----:R-:W-:-:S03]  /*2920*/  DFMA R150, R108, R156, R150 ;  /* 0x0000009c6c96722b */ /* 0x001fc60000000096 */
[----:B------:R-:W-:Y:S01]  /*2930*/  LDS.64 R156, [R104+0x780] ;  /* 0x00078000689c7984 */ /* 0x000fe20000000a00 */
[-C--:B--2---:R-:W-:Y:S02]  /*2940*/  DFMA R144, R60, R116.reuse, R144 ;  /* 0x000000743c90722b */ /* 0x084fe40000000090 */
[-C--:B------:R-:W-:Y:S02]  /*2950*/  DFMA R108, R56, R116.reuse, R148 ;  /* 0x00000074386c722b */ /* 0x080fe40000000094 */
[----:B------:R-:W-:Y:S01]  /*2960*/  DFMA R116, R52, R116, R152 ;  /* 0x000000743474722b */ /* 0x000fe20000000098 */
[----:B------:R-:W-:Y:S01]  /*2970*/  LDS.64 R148, [R105+0x700] ;  /* 0x0007000069947984 */ /* 0x000fe20000000a00 */
[----:B------:R-:W-:Y:S02]  /*2980*/  DFMA R154, R154, R110, R158 ;  /* 0x0000006e9a9a722b */ /* 0x000fe4000000009e */
[-C--:B------:R-:W-:Y:S02]  /*2990*/  DFMA R152, R62, R118.reuse, R144 ;  /* 0x000000763e98722b */ /* 0x080fe40000000090 */
[-C--:B------:R-:W-:Y:S01]  /*29a0*/  DFMA R108, R58, R118.reuse, R108 ;  /* 0x000000763a6c722b */ /* 0x080fe2000000006c */
[----:B------:R-:W-:Y:S01]  /*29b0*/  LDS.64 R144, [R104+0x700] ;  /* 0x0007000068907984 */ /* 0x000fe20000000a00 */
[----:B------:R-:W-:-:S03]  /*29c0*/  DFMA R158, R54, R118, R116 ;  /* 0x00000076369e722b */ /* 0x000fc60000000074 */
[----:B------:R-:W0:Y:S01]  /*29d0*/  LDS.128 R116, [R140+0x10] ;  /* 0x000010008c747984 */ /* 0x000e220000000c00 */
[----:B---3--:R-:W-:Y:S02]  /*29e0*/  DFMA R138, R122, R110, R138 ;  /* 0x0000006e7a8a722b */ /* 0x008fe4000000008a */
[-C--:B-1----:R-:W-:Y:S02]  /*29f0*/  DFMA R152, R48, R112.reuse, R152 ;  /* 0x000000703098722b */ /* 0x082fe40000000098 */
[-C--:B------:R-:W-:Y:S02]  /*2a00*/  DFMA R122, R44, R112.reuse, R108 ;  /* 0x000000702c7a722b */ /* 0x080fe4000000006c */
[----:B------:R-:W-:Y:S02]  /*2a10*/  DFMA R158, R40, R112, R158 ;  /* 0x00000070289e722b */ /* 0x000fe4000000009e */
[----:B------:R-:W-:Y:S02]  /*2a20*/  DFMA R124, R124, R110, R150 ;  /* 0x0000006e7c7c722b */ /* 0x000fe40000000096 */
[-C--:B------:R-:W-:Y:S01]  /*2a30*/  DFMA R152, R50, R114.reuse, R152 ;  /* 0x000000723298722b */ /* 0x080fe20000000098 */
[----:B------:R-:W1:Y:S01]  /*2a40*/  LDS.128 R108, [R120+0x70] ;  /* 0x00007000786c7984 */ /* 0x000e620000000c00 */
[----:B------:R-:W-:-:S02]  /*2a50*/  DFMA R122, R46, R114, R122 ;  /* 0x000000722e7a722b */ /* 0x000fc4000000007a */
[----:B------:R-:W-:Y:S01]  /*2a60*/  DFMA R158, R42, R114, R158 ;  /* 0x000000722a9e722b */ /* 0x000fe2000000009e */
[----:B------:R-:W2:Y:S04]  /*2a70*/  LDS.64 R150, [R103+0x700] ;  /* 0x0007000067967984 */ /* 0x000ea80000000a00 */
[----:B------:R-:W3:Y:S01]  /*2a80*/  LDS.128 R112, [R140+0x20] ;  /* 0x000020008c707984 */ /* 0x000ee20000000c00 */
[----:B0-----:R-:W-:-:S03]  /*2a90*/  DFMA R164, R32, R116, R122 ;  /* 0x0000007420a4722b */ /* 0x001fc6000000007a */
[----:B------:R-:W0:Y:S01]  /*2aa0*/  LDS.128 R120, [R140+0x30] ;  /* 0x000030008c787984 */ /* 0x000e220000000c00 */
[-C--:B------:R-:W-:Y:S02]  /*2ab0*/  DFMA R152, R36, R116.reuse, R152 ;  /* 0x000000742498722b */ /* 0x080fe40000000098 */
[----:B------:R-:W-:Y:S02]  /*2ac0*/  DFMA R158, R28, R116, R158 ;  /* 0x000000741c9e722b */ /* 0x000fe4000000009e */
[----:B------:R-:W-:-:S04]  /*2ad0*/  DFMA R164, R34, R118, R164 ;  /* 0x0000007622a4722b */ /* 0x000fc800000000a4 */
[-C--:B------:R-:W-:Y:S02]  /*2ae0*/  DFMA R152, R38, R118.reuse, R152 ;  /* 0x000000762698722b */ /* 0x080fe40000000098 */
[----:B------:R-:W-:Y:S02]  /*2af0*/  DFMA R158, R30, R118, R158 ;  /* 0x000000761e9e722b */ /* 0x000fe4000000009e */
[C---:B-1----:R-:W-:Y:S02]  /*2b00*/  DFMA R144, R108.reuse, R144, R154 ;  /* 0x000000906c90722b */ /* 0x042fe4000000009a */
[C---:B------:R-:W-:Y:S02]  /*2b10*/  DFMA R124, R108.reuse, R148, R124 ;  /* 0x000000946c7c722b */ /* 0x040fe4000000007c */
[----:B--2---:R-:W-:Y:S02]  /*2b20*/  DFMA R138, R108, R150, R138 ;  /* 0x000000966c8a722b */ /* 0x004fe4000000008a */
[----:B---3--:R-:W-:-:S02]  /*2b30*/  DFMA R152, R24, R112, R152 ;  /* 0x000000701898722b */ /* 0x008fc40000000098 */
[-C--:B------:R-:W-:Y:S02]  /*2b40*/  DFMA R164, R20, R112.reuse, R164 ;  /* 0x0000007014a4722b */ /* 0x080fe400000000a4 */
[----:B------:R-:W-:Y:S02]  /*2b50*/  DFMA R158, R16, R112, R158 ;  /* 0x00000070109e722b */ /* 0x000fe4000000009e */
[-C--:B------:R-:W-:Y:S02]  /*2b60*/  DFMA R144, R156, R110.reuse, R144 ;  /* 0x0000006e9c90722b */ /* 0x080fe40000000090 */
[----:B------:R-:W-:Y:S02]  /*2b70*/  DFMA R138, R160, R110, R138 ;  /* 0x0000006ea08a722b */ /* 0x000fe4000000008a */
[----:B------:R-:W-:Y:S02]  /*2b80*/  DMUL R128, R146, R128 ;  /* 0x0000008092807228 */ /* 0x000fe40000000000 */
[----:B------:R-:W-:-:S02]  /*2b90*/  DFMA R124, R162, R110, R124 ;  /* 0x0000006ea27c722b */ /* 0x000fc4000000007c */
[-C--:B------:R-:W-:Y:S02]  /*2ba0*/  DFMA R152, R26, R114.reuse, R152 ;  /* 0x000000721a98722b */ /* 0x080fe40000000098 */
[-C--:B------:R-:W-:Y:S02]  /*2bb0*/  DFMA R164, R22, R114.reuse, R164 ;  /* 0x0000007216a4722b */ /* 0x080fe400000000a4 */
[----:B------:R-:W-:Y:S02]  /*2bc0*/  DFMA R158, R18, R114, R158 ;  /* 0x00000072129e722b */ /* 0x000fe4000000009e */
[----:B------:R-:W-:Y:S02]  /*2bd0*/  DMUL R130, R146, R130 ;  /* 0x0000008292827228 */ /* 0x000fe40000000000 */
[-C--:B------:R-:W-:Y:S02]  /*2be0*/  DMUL R144, R144, R128.reuse ;  /* 0x0000008090907228 */ /* 0x080fe40000000000 */
[----:B------:R-:W-:-:S02]  /*2bf0*/  DMUL R138, R138, R128 ;  /* 0x000000808a8a7228 */ /* 0x000fc40000000000 */
[----:B------:R-:W-:Y:S02]  /*2c00*/  DMUL R124, R124, R128 ;  /* 0x000000807c7c7228 */ /* 0x000fe40000000000 */
[-C--:B0-----:R-:W-:Y:S02]  /*2c10*/  DFMA R152, R12, R120.reuse, R152 ;  /* 0x000000780c98722b */ /* 0x081fe40000000098 */
[-C--:B------:R-:W-:Y:S02]  /*2c20*/  DFMA R164, R8, R120.reuse, R164 ;  /* 0x0000007808a4722b */ /* 0x080fe400000000a4 */
[----:B------:R-:W-:Y:S02]  /*2c30*/  DFMA R158, R4, R120, R158 ;  /* 0x00000078049e722b */ /* 0x000fe4000000009e */
[----:B------:R-:W-:Y:S02]  /*2c40*/  DMUL R126, R146, R126 ;  /* 0x0000007e927e7228 */ /* 0x000fe40000000000 */
[----:B------:R-:W-:-:S02]  /*2c50*/  DFMA R134, R134, R130, R144 ;  /* 0x000000828686722b */ /* 0x000fc40000000090 */
[-C--:B------:R-:W-:Y:S02]  /*2c60*/  DFMA R132, R132, R130.reuse, R138 ;  /* 0x000000828484722b */ /* 0x080fe4000000008a */
[----:B------:R-:W-:Y:S02]  /*2c70*/  DFMA R124, R136, R130, R124 ;  /* 0x00000082887c722b */ /* 0x000fe4000000007c */
[-C--:B------:R-:W-:Y:S02]  /*2c80*/  DFMA R152, R14, R122.reuse, R152 ;  /* 0x0000007a0e98722b */ /* 0x080fe40000000098 */
[-C--:B------:R-:W-:Y:S02]  /*2c90*/  DFMA R164, R10, R122.reuse, R164 ;  /* 0x0000007a0aa4722b */ /* 0x080fe400000000a4 */
[----:B------:R-:W-:-:S04]  /*2ca0*/  DFMA R158, R6, R122, R158 ;  /* 0x0000007a069e722b */ /* 0x000fc8000000009e */
[-C--:B------:R-:W-:Y:S02]  /*2cb0*/  DFMA R134, R152, R126.reuse, R134 ;  /* 0x0000007e9886722b */ /* 0x080fe40000000086 */
[-C--:B------:R-:W-:Y:S02]  /*2cc0*/  DFMA R132, R164, R126.reuse, R132 ;  /* 0x0000007ea484722b */ /* 0x080fe40000000084 */
[----:B------:R-:W-:-:S03]  /*2cd0*/  DFMA R124, R158, R126, R124 ;  /* 0x0000007e9e7c722b */ /* 0x000fc6000000007c */
[----:B------:R0:W-:Y:S04]  /*2ce0*/  STL.64 [R107], R134 ;  /* 0x000000866b007387 */ /* 0x0001e80000100a00 */
[----:B------:R0:W-:Y:S04]  /*2cf0*/  STL.64 [R107+0x80], R132 ;  /* 0x000080846b007387 */ /* 0x0001e80000100a00 */
[----:B------:R0:W-:Y:S01]  /*2d00*/  STL.64 [R107+0x100], R124 ;  /* 0x0001007c6b007387 */ /* 0x0001e20000100a00 */
[----:B------:R-:W-:-:S04]  /*2d10*/  UIADD3 UR4, UPT, UPT, UR4, 0x80, URZ ;  /* 0x0000008004047890 */ /* 0x000fc8000fffe0ff */
[----:B------:R-:W-:Y:S01]  /*2d20*/  UISETP.NE.AND UP0, UPT, UR4, 0x840, UPT ;  /* 0x000008400400788c */ /* 0x000fe2000bf05270 */
[----:B------:R-:W-:Y:S02]  /*2d30*/  VIADD R106, R106, 0x8 ;  /* 0x000000086a6a7836 */ /* 0x000fe40000000000 */
[----:B------:R-:W-:Y:S02]  /*2d40*/  VIADD R142, R142, 0x100 ;  /* 0x000001008e8e7836 */ /* 0x000fe40000000000 */
[----:B------:R-:W-:-:S04]  /*2d50*/  VIADD R140, R140, 0x80 ;  /* 0x000000808c8c7836 */ /* 0x000fc80000000000 */
[----:B0-----:R-:W-:Y:S05]  /*2d60*/  BRA.U UP0, `(.L_x_5) ;  /* 0xffffffed00247547 */ /* 0x001fea000b83ffff */
[----:B------:R0:W5:Y:S01]  /*2d70*/  LDL.128 R104, [R1] ;  /* 0x0000000001687983 */ /* 0x0001620000100c00 */
[----:B------:R-:W1:Y:S03]  /*2d80*/  LDC.64 R98, c[0x0][0x388] ;  /* 0x0000e200ff627b82 */ /* 0x000e660000000a00 */
[----:B------:R0:W5:Y:S04]  /*2d90*/  LDL.128 R4, [R1+0x80] ;  /* 0x0000800001047983 */ /* 0x0001680000100c00 */
        /* <DEDUP_REMOVED lines=21> */
[----:B------:R0:W5:Y:S01]  /*2ef0*/  LDL.128 R92, [R1+0x170] ;  /* 0x00017000015c7983 */ /* 0x0001620000100c00 */
[----:B------:R-:W-:Y:S01]  /*2f00*/  IMAD R97, R0, 0x1800, RZ ;  /* 0x0000180000617824 */ /* 0x000fe200078e02ff */
[----:B------:R-:W-:Y:S01]  /*2f10*/  LOP3.LUT P0, RZ, R101, 0x3f8, R102, 0xc8, !PT ;  /* 0x000003f865ff7812 */ /* 0x000fe2000780c866 */
[----:B------:R-:W2:Y:S03]  /*2f20*/  S2R R103, SR_TID.X ;  /* 0x0000000000677919 */ /* 0x000ea60000002100 */
[----:B------:R-:W-:-:S05]  /*2f30*/  LOP3.LUT R96, R102, R97, RZ, 0xfc, !PT ;  /* 0x0000006166607212 */ /* 0x000fca00078efcff */
[----:B------:R-:W-:-:S04]  /*2f40*/  IMAD R96, R101, 0x8, R96 ;  /* 0x0000000865607824 */ /* 0x000fc800078e0260 */
[----:B-1----:R-:W-:-:S04]  /*2f50*/  IMAD.WIDE.U32 R96, R96, 0x8, R98 ;  /* 0x0000000860607825 */ /* 0x002fc800078e0062 */
[C---:B------:R-:W-:Y:S01]  /*2f60*/  VIADD R99, R3.reuse, 0xc00 ;  /* 0x00000c0003637836 */ /* 0x040fe20000000000 */
[----:B--2---:R-:W-:Y:S01]  /*2f70*/  LEA R100, R0, R103, 0x9 ;  /* 0x0000006700647211 */ /* 0x004fe200078e48ff */
[----:B------:R-:W-:Y:S01]  /*2f80*/  VIADD R103, R3, 0x800 ;  /* 0x0000080003677836 */ /* 0x000fe20000000000 */
[----:B------:R-:W-:Y:S02]  /*2f90*/  IADD3 R0, P1, PT, R96, 0x6000, RZ ;  /* 0x0000600060007810 */ /* 0x000fe40007f3e0ff */
[C---:B------:R-:W-:Y:S01]  /*2fa0*/  LEA R96, R2.reuse, R99, 0x18 ;  /* 0x0000006302607211 */ /* 0x040fe200078ec0ff */
[----:B------:R-:W-:Y:S01]  /*2fb0*/  IMAD.MOV.U32 R99, RZ, RZ, 0x40 ;  /* 0x00000040ff637424 */ /* 0x000fe200078e00ff */
[----:B------:R-:W-:Y:S01]  /*2fc0*/  LEA R2, R2, R103, 0x18 ;  /* 0x0000006702027211 */ /* 0x000fe200078ec0ff */
[----:B------:R-:W-:Y:S02]  /*2fd0*/  IMAD.X R97, RZ, RZ, R97, P1 ;  /* 0x000000ffff617224 */ /* 0x000fe400008e0661 */
[----:B------:R-:W-:-:S02]  /*2fe0*/  IMAD R100, R101, 0x8, R100 ;  /* 0x0000000865647824 */ /* 0x000fc400078e0264 */
[----:B0-----:R-:W-:-:S07]  /*2ff0*/  IMAD R103, R102, 0x8, R96 ;  /* 0x0000000866677824 */ /* 0x001fce00078e0260 */
.L_x_28:
[----:B------:R-:W-:Y:S01]  /*3000*/  IMAD.IADD R98, R2, 0x1, R99 ;  /* 0x0000000102627824 */ /* 0x000fe200078e0263 */
[----:B------:R-:W-:Y:S04]  /*3010*/  BSSY.RECONVERGENT B0, `(.L_x_6) ;  /* 0x0000048000007945 */ /* 0x000fe80003800200 */
[----:B012---:R-:W0:Y:S04]  /*3020*/  LDS.128 R112, [R98+-0x40] ;  /* 0xffffc00062707984 */ /* 0x007e280000000c00 */
[----:B------:R-:W1:Y:S04]  /*3030*/  LDS.128 R120, [R98+-0x30] ;  /* 0xffffd00062787984 */ /* 0x000e680000000c00 */
[----:B------:R-:W2:Y:S04]  /*3040*/  LDS.128 R116, [R98+-0x20] ;  /* 0xffffe00062747984 */ /* 0x000ea80000000c00 */
[----:B------:R-:W3:Y:S01]  /*3050*/  LDS.128 R108, [R98+-0x10] ;  /* 0xfffff000626c7984 */ /* 0x000ee20000000c00 */
[----:B0----5:R-:W-:-:S02]  /*3060*/  DFMA R124, R104, R112, RZ ;  /* 0x00000070687c722b */ /* 0x021fc400000000ff */
[-C--:B------:R-:W-:Y:S02]  /*3070*/  DFMA R126, R4, R112.reuse, RZ ;  /* 0x00000070047e722b */ /* 0x080fe400000000ff */
[----:B------:R-:W-:-:S04]  /*3080*/  DFMA R112, R8, R112, RZ ;  /* 0x000000700870722b */ /* 0x000fc800000000ff */
[-C--:B------:R-:W-:Y:S02]  /*3090*/  DFMA R124, R106, R114.reuse, R124 ;  /* 0x000000726a7c722b */ /* 0x080fe4000000007c */
[-C--:B------:R-:W-:Y:S02]  /*30a0*/  DFMA R126, R6, R114.reuse, R126 ;  /* 0x00000072067e722b */ /* 0x080fe4000000007e */
[----:B------:R-:W-:-:S04]  /*30b0*/  DFMA R112, R10, R114, R112 ;  /* 0x000000720a70722b */ /* 0x000fc80000000070 */
[-C--:B-1----:R-:W-:Y:S02]  /*30c0*/  DFMA R124, R12, R120.reuse, R124 ;  /* 0x000000780c7c722b */ /* 0x082fe4000000007c */
[-C--:B------:R-:W-:Y:S02]  /*30d0*/  DFMA R126, R16, R120.reuse, R126 ;  /* 0x00000078107e722b */ /* 0x080fe4000000007e */
[----:B------:R-:W-:Y:S02]  /*30e0*/  DFMA R120, R20, R120, R112 ;  /* 0x000000781478722b */ /* 0x000fe40000000070 */
[----:B------:R-:W0:Y:S02]  /*30f0*/  LDS.128 R112, [R98] ;  /* 0x0000000062707984 */ /* 0x000e240000000c00 */
[-C--:B------:R-:W-:Y:S02]  /*3100*/  DFMA R124, R14, R122.reuse, R124 ;  /* 0x0000007a0e7c722b */ /* 0x080fe4000000007c */
[----:B------:R-:W-:-:S02]  /*3110*/  DFMA R126, R18, R122, R126 ;  /* 0x0000007a127e722b */ /* 0x000fc4000000007e */
[----:B------:R-:W-:-:S04]  /*3120*/  DFMA R120, R22, R122, R120 ;  /* 0x0000007a1678722b */ /* 0x000fc80000000078 */
[-C--:B--2---:R-:W-:Y:S02]  /*3130*/  DFMA R124, R24, R116.reuse, R124 ;  /* 0x00000074187c722b */ /* 0x084fe4000000007c */
[-C--:B------:R-:W-:Y:S02]  /*3140*/  DFMA R126, R28, R116.reuse, R126 ;  /* 0x000000741c7e722b */ /* 0x080fe4000000007e */
[----:B------:R-:W-:Y:S02]  /*3150*/  DFMA R116, R32, R116, R120 ;  /* 0x000000742074722b */ /* 0x000fe40000000078 */
[----:B------:R-:W1:Y:S02]  /*3160*/  LDS.128 R120, [R98+0x10] ;  /* 0x0000100062787984 */ /* 0x000e640000000c00 */
[-C--:B------:R-:W-:Y:S02]  /*3170*/  DFMA R124, R26, R118.reuse, R124 ;  /* 0x000000761a7c722b */ /* 0x080fe4000000007c */
[----:B------:R-:W-:-:S02]  /*3180*/  DFMA R126, R30, R118, R126 ;  /* 0x000000761e7e722b */ /* 0x000fc4000000007e */
[----:B------:R-:W-:-:S04]  /*3190*/  DFMA R116, R34, R118, R116 ;  /* 0x000000762274722b */ /* 0x000fc80000000074 */
[-C--:B---3--:R-:W-:Y:S02]  /*31a0*/  DFMA R124, R36, R108.reuse, R124 ;  /* 0x0000006c247c722b */ /* 0x088fe4000000007c */
[-C--:B------:R-:W-:Y:S02]  /*31b0*/  DFMA R126, R40, R108.reuse, R126 ;  /* 0x0000006c287e722b */ /* 0x080fe4000000007e */
[----:B------:R-:W-:Y:S02]  /*31c0*/  DFMA R108, R44, R108, R116 ;  /* 0x0000006c2c6c722b */ /* 0x000fe40000000074 */
[----:B------:R-:W2:Y:S02]  /*31d0*/  LDS.128 R116, [R98+0x20] ;  /* 0x0000200062747984 */ /* 0x000ea40000000c00 */
[-C--:B------:R-:W-:Y:S02]  /*31e0*/  DFMA R124, R38, R110.reuse, R124 ;  /* 0x0000006e267c722b */ /* 0x080fe4000000007c */
[----:B------:R-:W-:-:S02]  /*31f0*/  DFMA R126, R42, R110, R126 ;  /* 0x0000006e2a7e722b */ /* 0x000fc4000000007e */
[----:B------:R-:W-:-:S04]  /*3200*/  DFMA R108, R46, R110, R108 ;  /* 0x0000006e2e6c722b */ /* 0x000fc8000000006c */
[-C--:B0-----:R-:W-:Y:S02]  /*3210*/  DFMA R124, R48, R112.reuse, R124 ;  /* 0x00000070307c722b */ /* 0x081fe4000000007c */
[-C--:B------:R-:W-:Y:S02]  /*3220*/  DFMA R126, R52, R112.reuse, R126 ;  /* 0x00000070347e722b */ /* 0x080fe4000000007e */
[----:B------:R-:W-:Y:S02]  /*3230*/  DFMA R112, R56, R112, R108 ;  /* 0x000000703870722b */ /* 0x000fe4000000006c */
[----:B------:R-:W0:Y:S02]  /*3240*/  LDS.128 R108, [R98+0x30] ;  /* 0x00003000626c7984 */ /* 0x000e240000000c00 */
[-C--:B------:R-:W-:Y:S02]  /*3250*/  DFMA R124, R50, R114.reuse, R124 ;  /* 0x00000072327c722b */ /* 0x080fe4000000007c */
[----:B------:R-:W-:-:S02]  /*3260*/  DFMA R126, R54, R114, R126 ;  /* 0x00000072367e722b */ /* 0x000fc4000000007e */
[----:B------:R-:W-:-:S04]  /*3270*/  DFMA R112, R58, R114, R112 ;  /* 0x000000723a70722b */ /* 0x000fc80000000070 */
[-C--:B-1----:R-:W-:Y:S02]  /*3280*/  DFMA R124, R60, R120.reuse, R124 ;  /* 0x000000783c7c722b */ /* 0x082fe4000000007c */
[-C--:B------:R-:W-:Y:S02]  /*3290*/  DFMA R126, R64, R120.reuse, R126 ;  /* 0x00000078407e722b */ /* 0x080fe4000000007e */
[----:B------:R-:W-:-:S04]  /*32a0*/  DFMA R112, R68, R120, R112 ;  /* 0x000000784470722b */ /* 0x000fc80000000070 */
[-C--:B------:R-:W-:Y:S02]  /*32b0*/  DFMA R124, R62, R122.reuse, R124 ;  /* 0x0000007a3e7c722b */ /* 0x080fe4000000007c */
[-C--:B------:R-:W-:Y:S02]  /*32c0*/  DFMA R126, R66, R122.reuse, R126 ;  /* 0x0000007a427e722b */ /* 0x080fe4000000007e */
[----:B------:R-:W-:-:S04]  /*32d0*/  DFMA R112, R70, R122, R112 ;  /* 0x0000007a4670722b */ /* 0x000fc80000000070 */
[-C--:B--2---:R-:W-:Y:S02]  /*32e0*/  DFMA R124, R72, R116.reuse, R124 ;  /* 0x00000074487c722b */ /* 0x084fe4000000007c */
[-C--:B------:R-:W-:Y:S02]  /*32f0*/  DFMA R126, R76, R116.reuse, R126 ;  /* 0x000000744c7e722b */ /* 0x080fe4000000007e */
[----:B------:R-:W-:-:S04]  /*3300*/  DFMA R112, R80, R116, R112 ;  /* 0x000000745070722b */ /* 0x000fc80000000070 */
[-C--:B------:R-:W-:Y:S02]  /*3310*/  DFMA R124, R74, R118.reuse, R124 ;  /* 0x000000764a7c722b */ /* 0x080fe4000000007c */
[-C--:B------:R-:W-:Y:S02]  /*3320*/  DFMA R126, R78, R118.reuse, R126 ;  /* 0x000000764e7e722b */ /* 0x080fe4000000007e */
[----:B------:R-:W-:-:S04]  /*3330*/  DFMA R112, R82, R118, R112 ;  /* 0x000000765270722b */ /* 0x000fc80000000070 */
[-C--:B0-----:R-:W-:Y:S02]  /*3340*/  DFMA R124, R84, R108.reuse, R124 ;  /* 0x0000006c547c722b */ /* 0x081fe4000000007c */
[-C--:B------:R-:W-:Y:S02]  /*3350*/  DFMA R126, R88, R108.reuse, R126 ;  /* 0x0000006c587e722b */ /* 0x080fe4000000007e */
[----:B------:R-:W-:-:S04]  /*3360*/  DFMA R112, R92, R108, R112 ;  /* 0x0000006c5c70722b */ /* 0x000fc80000000070 */
[-C--:B------:R-:W-:Y:S02]  /*3370*/  DFMA R124, R86, R110.reuse, R124 ;  /* 0x0000006e567c722b */ /* 0x080fe4000000007c */
[-C--:B------:R-:W-:Y:S02]  /*3380*/  DFMA R126, R90, R110.reuse, R126 ;  /* 0x0000006e5a7e722b */ /* 0x080fe4000000007e */
[----:B------:R-:W-:Y:S01]  /*3390*/  DFMA R112, R94, R110, R112 ;  /* 0x0000006e5e70722b */ /* 0x000fe20000000070 */
[----:B------:R-:W-:Y:S10]  /*33a0*/  @P0 BRA `(.L_x_7) ;  /* 0x0000000000380947 */ /* 0x000ff40003800000 */
[----:B------:R-:W0:Y:S01]  /*33b0*/  S2R R109, SR_CgaCtaId ;  /* 0x00000000006d7919 */ /* 0x000e220000008800 */
[C---:B------:R-:W-:Y:S01]  /*33c0*/  IADD3 R98, PT, PT, R3.reuse, 0xe00, RZ ;  /* 0x00000e0003627810 */ /* 0x040fe20007ffe0ff */
[----:B------:R-:W-:-:S03]  /*33d0*/  VIADD R108, R3, 0x1000 ;  /* 0x00001000036c7836 */ /* 0x000fc60000000000 */
[C---:B0-----:R-:W-:Y:S02]  /*33e0*/  LEA R98, R109.reuse, R98, 0x18 ;  /* 0x000000626d627211 */ /* 0x041fe400078ec0ff */
[----:B------:R-:W-:Y:S01]  /*33f0*/  LEA R108, R109, R108, 0x18 ;  /* 0x0000006c6d6c7211 */ /* 0x000fe200078ec0ff */
[C---:B------:R-:W-:Y:S02]  /*3400*/  IMAD R109, R101.reuse, 0x40, R96 ;  /* 0x00000040656d7824 */ /* 0x040fe400078e0260 */
[C---:B------:R-:W-:Y:S02]  /*3410*/  IMAD R111, R101.reuse, 0x40, R98 ;  /* 0x00000040656f7824 */ /* 0x040fe400078e0262 */
[----:B------:R-:W-:Y:S02]  /*3420*/  IMAD R115, R101, 0x40, R108 ;  /* 0x0000004065737824 */ /* 0x000fe400078e026c */
[C---:B------:R-:W-:Y:S02]  /*3430*/  IMAD R109, R102.reuse, 0x8, R109 ;  /* 0x00000008666d7824 */ /* 0x040fe400078e026d */
[----:B------:R-:W-:-:S02]  /*3440*/  IMAD R111, R102, 0x8, R111 ;  /* 0x00000008666f7824 */ /* 0x000fc400078e026f */
[----:B------:R-:W-:Y:S01]  /*3450*/  IMAD R115, R102, 0x8, R115 ;  /* 0x0000000866737824 */ /* 0x000fe200078e0273 */
[----:B------:R0:W-:Y:S04]  /*3460*/  STS.64 [R109], R124 ;  /* 0x0000007c6d007388 */ /* 0x0001e80000000a00 */
[----:B------:R0:W-:Y:S04]  /*3470*/  STS.64 [R111], R126 ;  /* 0x0000007e6f007388 */ /* 0x0001e80000000a00 */
[----:B------:R0:W-:Y:S02]  /*3480*/  STS.64 [R115], R112 ;  /* 0x0000007073007388 */ /* 0x0001e40000000a00 */
.L_x_7:
[----:B------:R-:W-:Y:S05]  /*3490*/  BSYNC.RECONVERGENT B0 ;  /* 0x0000000000007941 */ /* 0x000fea0003800200 */
.L_x_6:
[----:B------:R-:W-:Y:S01]  /*34a0*/  BAR.SYNC.DEFER_BLOCKING 0x0 ;  /* 0x0000000000007b1d */ /* 0x000fe20000010000 */
[----:B------:R-:W-:Y:S02]  /*34b0*/  ISETP.GT.U32.AND P2, PT, R101, 0x7, PT ;  /* 0x000000076500780c */ /* 0x000fe40003f44070 */
[----:B------:R-:W-:-:S03]  /*34c0*/  IADD3 R99, PT, PT, R99, 0x80, RZ ;  /* 0x0000008063637810 */ /* 0x000fc60007ffe0ff */
[----:B------:R-:W-:Y:S01]  /*34d0*/  BSSY.RECONVERGENT B0, `(.L_x_8) ;  /* 0x000008c000007945 */ /* 0x000fe20003800200 */
[----:B------:R-:W-:-:S07]  /*34e0*/  ISETP.NE.AND P1, PT, R99, 0x440, PT ;  /* 0x000004406300780c */ /* 0x000fce0003f25270 */
[----:B------:R-:W-:Y:S06]  /*34f0*/  @P2 BRA `(.L_x_9) ;  /* 0x0000000800242947 */ /* 0x000fec0003800000 */
[----:B------:R-:W1:Y:S01]  /*3500*/  S2R R98, SR_CgaCtaId ;  /* 0x0000000000627919 */ /* 0x000e620000008800 */
[----:B------:R-:W-:Y:S01]  /*3510*/  UMOV UR4, 0x400 ;  /* 0x0000040000047882 */ /* 0x000fe20000000000 */
[----:B------:R-:W-:Y:S01]  /*3520*/  LOP3.LUT P2, RZ, R102, 0x3f8, RZ, 0xc0, !PT ;  /* 0x000003f866ff7812 */ /* 0x000fe2000784c0ff */
[----:B------:R-:W-:Y:S01]  /*3530*/  IMAD.U32 R3, RZ, RZ, UR4 ;  /* 0x00000004ff037e24 */ /* 0x000fe2000f8e00ff */
[----:B------:R-:W-:Y:S01]  /*3540*/  BSSY.RECONVERGENT B1, `(.L_x_10) ;  /* 0x000001f000017945 */ /* 0x000fe20003800200 */
[----:B0-----:R-:W-:Y:S02]  /*3550*/  CS2R R108, SRZ ;  /* 0x00000000006c7805 */ /* 0x001fe4000001ff00 */
[----:B------:R-:W-:Y:S01]  /*3560*/  CS2R R110, SRZ ;  /* 0x00000000006e7805 */ /* 0x000fe2000001ff00 */
[C---:B------:R-:W-:Y:S01]  /*3570*/  VIADD R117, R3.reuse, 0x1a00 ;  /* 0x00001a0003757836 */ /* 0x040fe20000000000 */
[----:B------:R-:W-:Y:S01]  /*3580*/  CS2R R112, SRZ ;  /* 0x0000000000707805 */ /* 0x000fe2000001ff00 */
[----:B------:R-:W-:-:S02]  /*3590*/  VIADD R115, R3, 0x1200 ;  /* 0x0000120003737836 */ /* 0x000fc40000000000 */
[C---:B------:R-:W-:Y:S01]  /*35a0*/  VIADD R119, R3.reuse, 0x2200 ;  /* 0x0000220003777836 */ /* 0x040fe20000000000 */
[C---:B-1----:R-:W-:Y:S02]  /*35b0*/  LEA R116, R98.reuse, R117, 0x18 ;  /* 0x0000007562747211 */ /* 0x042fe400078ec0ff */
[C---:B------:R-:W-:Y:S01]  /*35c0*/  LEA R114, R98.reuse, R115, 0x18 ;  /* 0x0000007362727211 */ /* 0x040fe200078ec0ff */
[----:B------:R-:W-:Y:S01]  /*35d0*/  VIADD R115, R3, 0xe00 ;  /* 0x00000e0003737836 */ /* 0x000fe20000000000 */
[C---:B------:R-:W-:Y:S01]  /*35e0*/  LEA R118, R98.reuse, R119, 0x18 ;  /* 0x0000007762767211 */ /* 0x040fe200078ec0ff */
[C---:B------:R-:W-:Y:S01]  /*35f0*/  IMAD R117, R101.reuse, 0x80, R116 ;  /* 0x0000008065757824 */ /* 0x040fe200078e0274 */
[C---:B------:R-:W-:Y:S02]  /*3600*/  LEA R141, R101.reuse, R114, 0x7 ;  /* 0x00000072658d7211 */ /* 0x040fe400078e38ff */
[----:B------:R-:W-:Y:S01]  /*3610*/  LEA R121, R98, R115, 0x18 ;  /* 0x0000007362797211 */ /* 0x000fe200078ec0ff */
[----:B------:R-:W-:-:S02]  /*3620*/  IMAD R119, R101, 0x80, R118 ;  /* 0x0000008065777824 */ /* 0x000fc400078e0276 */
[C---:B------:R-:W-:Y:S02]  /*3630*/  IMAD R115, R102.reuse, 0x8, R117 ;  /* 0x0000000866737824 */ /* 0x040fe400078e0275 */
[C---:B------:R-:W-:Y:S02]  /*3640*/  IMAD R117, R102.reuse, 0x8, R119 ;  /* 0x0000000866757824 */ /* 0x040fe400078e0277 */
[C---:B------:R-:W-:Y:S02]  /*3650*/  IMAD R119, R102.reuse, 0x8, R141 ;  /* 0x0000000866777824 */ /* 0x040fe400078e028d */
[----:B------:R-:W-:Y:S01]  /*3660*/  IMAD R114, R102, 0x8, R121 ;  /* 0x0000000866727824 */ /* 0x000fe200078e0279 */
[----:B------:R-:W-:Y:S06]  /*3670*/  @P2 BRA `(.L_x_11) ;  /* 0x00000000002c2947 */ /* 0x000fec0003800000 */
[----:B------:R-:W-:Y:S01]  /*3680*/  VIADD R109, R3, 0x1000 ;  /* 0x00001000036d7836 */ /* 0x000fe20000000000 */
[----:B------:R-:W-:Y:S01]  /*3690*/  LDS.64 R110, [R114] ;  /* 0x00000000726e7984 */ /* 0x000fe20000000a00 */
[----:B------:R-:W-:-:S03]  /*36a0*/  IMAD R116, R101, 0x80, R2 ;  /* 0x0000008065747824 */ /* 0x000fc600078e0202 */
[----:B------:R-:W-:Y:S02]  /*36b0*/  LEA R109, R98, R109, 0x18 ;  /* 0x0000006d626d7211 */ /* 0x000fe400078ec0ff */
[----:B------:R-:W0:Y:S03]  /*36c0*/  LDS.64 R112, [R116] ;  /* 0x0000000074707984 */ /* 0x000e260000000a00 */
[----:B------:R-:W-:Y:S02]  /*36d0*/  IMAD R120, R102, 0x8, R109 ;  /* 0x0000000866787824 */ /* 0x000fe400078e026d */
[----:B------:R-:W1:Y:S04]  /*36e0*/  LDS.64 R108, [R103] ;  /* 0x00000000676c7984 */ /* 0x000e680000000a00 */
[----:B------:R-:W2:Y:S01]  /*36f0*/  LDS.64 R120, [R120] ;  /* 0x0000000078787984 */ /* 0x000ea20000000a00 */
[----:B0-----:R-:W-:-:S02]  /*3700*/  DFMA R110, R112, R110, RZ ;  /* 0x0000006e706e722b */ /* 0x001fc400000000ff */
[C---:B-1----:R-:W-:Y:S02]  /*3710*/  DFMA R108, R112.reuse, R108, RZ ;  /* 0x0000006c706c722b */ /* 0x042fe400000000ff */
[----:B--2---:R-:W-:-:S11]  /*3720*/  DFMA R112, R112, R120, RZ ;  /* 0x000000787070722b */ /* 0x004fd600000000ff */
.L_x_11:
[----:B------:R-:W-:Y:S05]  /*3730*/  BSYNC.RECONVERGENT B1 ;  /* 0x0000000000017941 */ /* 0x000fea0003800200 */
.L_x_10:
[----:B------:R-:W-:Y:S04]  /*3740*/  BSSY.RECONVERGENT B1, `(.L_x_12) ;  /* 0x000000d000017945 */ /* 0x000fe80003800200 */
[----:B------:R-:W-:Y:S05]  /*3750*/  @P2 BRA `(.L_x_13) ;  /* 0x00000000002c2947 */ /* 0x000fea0003800000 */
[----:B------:R-:W-:Y:S01]  /*3760*/  IADD3 R121, PT, PT, R3, 0x1000, RZ ;  /* 0x0000100003797810 */ /* 0x000fe20007ffe0ff */
[----:B------:R-:W-:Y:S01]  /*3770*/  IMAD R126, R101, 0x80, R2 ;  /* 0x00000080657e7824 */ /* 0x000fe200078e0202 */
[----:B------:R-:W-:Y:S02]  /*3780*/  LDS.64 R122, [R114+0x40] ;  /* 0x00004000727a7984 */ /* 0x000fe40000000a00 */
[----:B------:R-:W-:-:S03]  /*3790*/  LEA R121, R98, R121, 0x18 ;  /* 0x0000007962797211 */ /* 0x000fc600078ec0ff */
[----:B------:R-:W0:Y:S02]  /*37a0*/  LDS.64 R126, [R126+0x8] ;  /* 0x000008007e7e7984 */ /* 0x000e240000000a00 */
[----:B------:R-:W-:Y:S02]  /*37b0*/  IMAD R124, R102, 0x8, R121 ;  /* 0x00000008667c7824 */ /* 0x000fe400078e0279 */
[----:B------:R-:W1:Y:S04]  /*37c0*/  LDS.64 R120, [R103+0x40] ;  /* 0x0000400067787984 */ /* 0x000e680000000a00 */
[----:B------:R-:W2:Y:S01]  /*37d0*/  LDS.64 R124, [R124+0x40] ;  /* 0x000040007c7c7984 */ /* 0x000ea20000000a00 */
[-C--:B0-----:R-:W-:Y:S02]  /*37e0*/  DFMA R110, R122, R126.reuse, R110 ;  /* 0x0000007e7a6e722b */ /* 0x081fe4000000006e */
[----:B-1----:R-:W-:-:S02]  /*37f0*/  DFMA R108, R120, R126, R108 ;  /* 0x0000007e786c722b */ /* 0x002fc4000000006c */
[----:B--2---:R-:W-:-:S11]  /*3800*/  DFMA R112, R124, R126, R112 ;  /* 0x0000007e7c70722b */ /* 0x004fd60000000070 */
.L_x_13:
[----:B------:R-:W-:Y:S05]  /*3810*/  BSYNC.RECONVERGENT B1 ;  /* 0x0000000000017941 */ /* 0x000fea0003800200 */
.L_x_12:
[----:B------:R-:W-:Y:S04]  /*3820*/  BSSY.RECONVERGENT B1, `(.L_x_14) ;  /* 0x000000d000017945 */ /* 0x000fe80003800200 */
[----:B------:R-:W-:Y:S05]  /*3830*/  @P2 BRA `(.L_x_15) ;  /* 0x00000000002c2947 */ /* 0x000fea0003800000 */
[----:B------:R-:W-:Y:S01]  /*3840*/  VIADD R121, R3, 0x1000 ;  /* 0x0000100003797836 */ /* 0x000fe20000000000 */
[----:B------:R-:W-:Y:S01]  /*3850*/  LDS.64 R122, [R103+0x80] ;  /* 0x00008000677a7984 */ /* 0x000fe20000000a00 */
[----:B------:R-:W-:-:S03]  /*3860*/  IMAD R120, R101, 0x80, R2 ;  /* 0x0000008065787824 */ /* 0x000fc600078e0202 */
[----:B------:R-:W-:Y:S01]  /*3870*/  LEA R121, R98, R121, 0x18 ;  /* 0x0000007962797211 */ /* 0x000fe200078ec0ff */
[----:B------:R-:W-:Y:S04]  /*3880*/  LDS.64 R124, [R114+0x80] ;  /* 0x00008000727c7984 */ /* 0x000fe80000000a00 */
[----:B------:R-:W-:Y:S02]  /*3890*/  IMAD R126, R102, 0x8, R121 ;  /* 0x00000008667e7824 */ /* 0x000fe400078e0279 */
[----:B------:R-:W0:Y:S04]  /*38a0*/  LDS.64 R120, [R120+0x10] ;  /* 0x0000100078787984 */ /* 0x000e280000000a00 */
[----:B------:R-:W1:Y:S01]  /*38b0*/  LDS.64 R126, [R126+0x80] ;  /* 0x000080007e7e7984 */ /* 0x000e620000000a00 */
[----:B0-----:R-:W-:-:S02]  /*38c0*/  DFMA R108, R120, R122, R108 ;  /* 0x0000007a786c722b */ /* 0x001fc4000000006c */
[C---:B------:R-:W-:Y:S02]  /*38d0*/  DFMA R110, R120.reuse, R124, R110 ;  /* 0x0000007c786e722b */ /* 0x040fe4000000006e */
[----:B-1----:R-:W-:-:S11]  /*38e0*/  DFMA R112, R120, R126, R112 ;  /* 0x0000007e7870722b */ /* 0x002fd60000000070 */
.L_x_15:
[----:B------:R-:W-:Y:S05]  /*38f0*/  BSYNC.RECONVERGENT B1 ;  /* 0x0000000000017941 */ /* 0x000fea0003800200 */
.L_x_14:
[----:B------:R-:W-:Y:S04]  /*3900*/  BSSY.RECONVERGENT B1, `(.L_x_16) ;  /* 0x000000d000017945 */ /* 0x000fe80003800200 */
[----:B------:R-:W-:Y:S05]  /*3910*/  @P2 BRA `(.L_x_17) ;  /* 0x00000000002c2947 */ /* 0x000fea0003800000 */
[----:B------:R-:W-:Y:S01]  /*3920*/  VIADD R121, R3, 0x1000 ;  /* 0x0000100003797836 */ /* 0x000fe20000000000 */
[----:B------:R-:W-:Y:S01]  /*3930*/  LDS.64 R122, [R114+0xc0] ;  /* 0x0000c000727a7984 */ /* 0x000fe20000000a00 */
[----:B------:R-:W-:-:S03]  /*3940*/  IMAD R126, R101, 0x80, R2 ;  /* 0x00000080657e7824 */ /* 0x000fc600078e0202 */
[----:B------:R-:W-:-:S03]  /*3950*/  LEA R121, R98, R121, 0x18 ;  /* 0x0000007962797211 */ /* 0x000fc600078ec0ff */
[----:B------:R-:W0:Y:S01]  /*3960*/  LDS.64 R126, [R126+0x18] ;  /* 0x000018007e7e7984 */ /* 0x000e220000000a00 */
[----:B------:R-:W-:-:S03]  /*3970*/  LEA R124, R102, R121, 0x3 ;  /* 0x00000079667c7211 */ /* 0x000fc600078e18ff */
[----:B------:R-:W1:Y:S04]  /*3980*/  LDS.64 R120, [R103+0xc0] ;  /* 0x0000c00067787984 */ /* 0x000e680000000a00 */
[----:B------:R-:W2:Y:S01]  /*3990*/  LDS.64 R124, [R124+0xc0] ;  /* 0x0000c0007c7c7984 */ /* 0x000ea20000000a00 */
[-C--:B0-----:R-:W-:Y:S02]  /*39a0*/  DFMA R110, R122, R126.reuse, R110 ;  /* 0x0000007e7a6e722b */ /* 0x081fe4000000006e */
[-C--:B-1----:R-:W-:Y:S02]  /*39b0*/  DFMA R108, R120, R126.reuse, R108 ;  /* 0x0000007e786c722b */ /* 0x082fe4000000006c */
[----:B--2---:R-:W-:-:S11]  /*39c0*/  DFMA R112, R124, R126, R112 ;  /* 0x0000007e7c70722b */ /* 0x004fd60000000070 */
.L_x_17:
[----:B------:R-:W-:Y:S05]  /*39d0*/  BSYNC.RECONVERGENT B1 ;  /* 0x0000000000017941 */ /* 0x000fea0003800200 */
.L_x_16:
        /* <DEDUP_REMOVED lines=13> */
.L_x_19:
[----:B------:R-:W-:Y:S05]  /*3ab0*/  BSYNC.RECONVERGENT B1 ;  /* 0x0000000000017941 */ /* 0x000fea0003800200 */
.L_x_18:
[----:B------:R-:W-:Y:S04]  /*3ac0*/  BSSY.RECONVERGENT B1, `(.L_x_20) ;  /* 0x000000d000017945 */ /* 0x000fe80003800200 */
[----:B------:R-:W-:Y:S05]  /*3ad0*/  @P2 BRA `(.L_x_21) ;  /* 0x00000000002c2947 */ /* 0x000fea0003800000 */
[----:B------:R-:W-:Y:S01]  /*3ae0*/  VIADD R121, R3, 0x1000 ;  /* 0x0000100003797836 */ /* 0x000fe20000000000 */
[----:B------:R-:W-:Y:S01]  /*3af0*/  LDS.64 R122, [R114+0x140] ;  /* 0x00014000727a7984 */ /* 0x000fe20000000a00 */
[----:B------:R-:W-:-:S03]  /*3b00*/  IMAD R126, R101, 0x80, R2 ;  /* 0x00000080657e7824 */ /* 0x000fc600078e0202 */
        /* <DEDUP_REMOVED lines=8> */
.L_x_21:
[----:B------:R-:W-:Y:S05]  /*3b90*/  BSYNC.RECONVERGENT B1 ;  /* 0x0000000000017941 */ /* 0x000fea0003800200 */
.L_x_20:
[----:B------:R-:W-:Y:S04]  /*3ba0*/  BSSY.RECONVERGENT B1, `(.L_x_22) ;  /* 0x000000d000017945 */ /* 0x000fe80003800200 */
[----:B------:R-:W-:Y:S05]  /*3bb0*/  @P2 BRA `(.L_x_23) ;  /* 0x00000000002c2947 */ /* 0x000fea0003800000 */
[----:B------:R-:W-:Y:S01]  /*3bc0*/  VIADD R121, R3, 0x1000 ;  /* 0x0000100003797836 */ /* 0x000fe20000000000 */
[----:B------:R-:W-:Y:S01]  /*3bd0*/  LEA R120, R101, R2, 0x7 ;  /* 0x0000000265787211 */ /* 0x000fe200078e38ff */
[----:B------:R-:W-:Y:S03]  /*3be0*/  LDS.64 R122, [R103+0x180] ;  /* 0x00018000677a7984 */ /* 0x000fe60000000a00 */
[----:B------:R-:W-:Y:S01]  /*3bf0*/  LEA R121, R98, R121, 0x18 ;  /* 0x0000007962797211 */ /* 0x000fe200078ec0ff */
[----:B------:R-:W-:Y:S04]  /*3c00*/  LDS.64 R124, [R114+0x180] ;  /* 0x00018000727c7984 */ /* 0x000fe80000000a00 */
[----:B------:R-:W-:-:S02]  /*3c10*/  IMAD R126, R102, 0x8, R121 ;  /* 0x00000008667e7824 */ /* 0x000fc400078e0279 */
[----:B------:R-:W0:Y:S04]  /*3c20*/  LDS.64 R120, [R120+0x30] ;  /* 0x0000300078787984 */ /* 0x000e280000000a00 */
[----:B------:R-:W1:Y:S01]  /*3c30*/  LDS.64 R126, [R126+0x180] ;  /* 0x000180007e7e7984 */ /* 0x000e620000000a00 */
[C---:B0-----:R-:W-:Y:S02]  /*3c40*/  DFMA R108, R120.reuse, R122, R108 ;  /* 0x0000007a786c722b */ /* 0x041fe4000000006c */
[C---:B------:R-:W-:Y:S02]  /*3c50*/  DFMA R110, R120.reuse, R124, R110 ;  /* 0x0000007c786e722b */ /* 0x040fe4000000006e */
[----:B-1----:R-:W-:-:S11]  /*3c60*/  DFMA R112, R120, R126, R112 ;  /* 0x0000007e7870722b */ /* 0x002fd60000000070 */
.L_x_23:
[----:B------:R-:W-:Y:S05]  /*3c70*/  BSYNC.RECONVERGENT B1 ;  /* 0x0000000000017941 */ /* 0x000fea0003800200 */
.L_x_22:
        /* <DEDUP_REMOVED lines=13> */
.L_x_25:
[----:B------:R-:W-:Y:S05]  /*3d50*/  BSYNC.RECONVERGENT B1 ;  /* 0x0000000000017941 */ /* 0x000fea0003800200 */
.L_x_24:
[----:B------:R1:W-:Y:S04]  /*3d60*/  STS.64 [R119], R108 ;  /* 0x0000006c77007388 */ /* 0x0003e80000000a00 */
[----:B------:R1:W-:Y:S04]  /*3d70*/  STS.64 [R115], R110 ;  /* 0x0000006e73007388 */ /* 0x0003e80000000a00 */
[----:B------:R1:W-:Y:S02]  /*3d80*/  STS.64 [R117], R112 ;  /* 0x0000007075007388 */ /* 0x0003e40000000a00 */
.L_x_9:
[----:B------:R-:W-:Y:S05]  /*3d90*/  BSYNC.RECONVERGENT B0 ;  /* 0x0000000000007941 */ /* 0x000fea0003800200 */
.L_x_8:
[----:B------:R-:W-:Y:S06]  /*3da0*/  BAR.SYNC.DEFER_BLOCKING 0x0 ;  /* 0x0000000000007b1d */ /* 0x000fec0000010000 */
[----:B------:R-:W-:Y:S04]  /*3db0*/  BSSY.RECONVERGENT B0, `(.L_x_26) ;  /* 0x0000073000007945 */ /* 0x000fe80003800200 */
[----:B------:R-:W-:Y:S05]  /*3dc0*/  @P0 BRA `(.L_x_27) ;  /* 0x0000000400c40947 */ /* 0x000fea0003800000 */
[----:B-1----:R-:W-:Y:S02]  /*3dd0*/  IMAD.MOV.U32 R108, RZ, RZ, R0 ;  /* 0x000000ffff6c7224 */ /* 0x002fe400078e0000 */
[----:B0-----:R-:W-:Y:S01]  /*3de0*/  IMAD.MOV.U32 R109, RZ, RZ, R97 ;  /* 0x000000ffff6d7224 */ /* 0x001fe200078e0061 */
[----:B------:R-:W0:Y:S04]  /*3df0*/  S2R R113, SR_CgaCtaId ;  /* 0x0000000000717919 */ /* 0x000e280000008800 */
[----:B------:R1:W2:Y:S01]  /*3e00*/  LDG.E.64.CONSTANT R148, desc[UR10][R108.64] ;  /* 0x0000000a6c947981 */ /* 0x0002a2000c1e9b00 */
[----:B------:R-:W-:Y:S01]  /*3e10*/  UMOV UR4, 0x400 ;  /* 0x0000040000047882 */ /* 0x000fe20000000000 */
[----:B------:R-:W-:Y:S02]  /*3e20*/  IMAD R111, R102, 0x8, R2 ;  /* 0x00000008666f7824 */ /* 0x000fe400078e0202 */
[----:B------:R-:W-:Y:S01]  /*3e30*/  IMAD.U32 R3, RZ, RZ, UR4 ;  /* 0x00000004ff037e24 */ /* 0x000fe2000f8e00ff */
[----:B------:R-:W-:Y:S03]  /*3e40*/  LDS.128 R120, [R141+0x10] ;  /* 0x000010008d787984 */ /* 0x000fe60000000c00 */
[C---:B------:R-:W-:Y:S01]  /*3e50*/  VIADD R110, R3.reuse, 0x2200 ;  /* 0x00002200036e7836 */ /* 0x040fe20000000000 */
[----:B------:R-:W-:-:S04]  /*3e60*/  IADD3 R98, PT, PT, R3, 0x1a00, RZ ;  /* 0x00001a0003627810 */ /* 0x000fc80007ffe0ff */
[C---:B0-----:R-:W-:Y:S01]  /*3e70*/  LEA R142, R113.reuse, R98, 0x18 ;  /* 0x00000062718e7211 */ /* 0x041fe200078ec0ff */
[----:B------:R-:W-:Y:S01]  /*3e80*/  IMAD R98, R102, 0x78, R111 ;  /* 0x0000007866627824 */ /* 0x000fe200078e026f */
[----:B------:R-:W-:Y:S02]  /*3e90*/  LEA R110, R113, R110, 0x18 ;  /* 0x0000006e716e7211 */ /* 0x000fe400078ec0ff */
[----:B------:R-:W-:Y:S01]  /*3ea0*/  LDS.128 R112, [R141] ;  /* 0x000000008d707984 */ /* 0x000fe20000000c00 */
[C---:B------:R-:W-:Y:S02]  /*3eb0*/  IMAD R142, R101.reuse, 0x80, R142 ;  /* 0x00000080658e7824 */ /* 0x040fe400078e028e */
[----:B------:R-:W-:Y:S01]  /*3ec0*/  IMAD R140, R101, 0x80, R110 ;  /* 0x00000080658c7824 */ /* 0x000fe200078e026e */
[----:B------:R-:W0:Y:S04]  /*3ed0*/  LDS.64 R124, [R98] ;  /* 0x00000000627c7984 */ /* 0x000e280000000a00 */
[----:B------:R-:W3:Y:S04]  /*3ee0*/  LDS.128 R116, [R142] ;  /* 0x000000008e747984 */ /* 0x000ee80000000c00 */
[----:B-1----:R-:W1:Y:S04]  /*3ef0*/  LDS.128 R108, [R140] ;  /* 0x000000008c6c7984 */ /* 0x002e680000000c00 */
[----:B------:R-:W4:Y:S04]  /*3f00*/  LDS.64 R146, [R98+0x8] ;  /* 0x0000080062927984 */ /* 0x000f280000000a00 */
[----:B------:R-:W5:Y:S04]  /*3f10*/  LDS.64 R144, [R98+0x10] ;  /* 0x0000100062907984 */ /* 0x000f680000000a00 */
[----:B------:R-:W5:Y:S04]  /*3f20*/  LDS.128 R128, [R142+0x10] ;  /* 0x000010008e807984 */ /* 0x000f680000000c00 */
[----:B------:R-:W5:Y:S04]  /*3f30*/  LDS.128 R132, [R140+0x10] ;  /* 0x000010008c847984 */ /* 0x000f680000000c00 */
[----:B------:R-:W5:Y:S04]  /*3f40*/  LDS.64 R138, [R98+0x18] ;  /* 0x00001800628a7984 */ /* 0x000f680000000a00 */
[----:B------:R-:W-:Y:S04]  /*3f50*/  LDS.64 R136, [R98+0x20] ;  /* 0x0000200062887984 */ /* 0x000fe80000000a00 */
[----:B------:R-:W-:Y:S01]  /*3f60*/  LDS.64 R158, [R98+0x78] ;  /* 0x00007800629e7984 */ /* 0x000fe20000000a00 */
[----:B0-----:R-:W-:-:S02]  /*3f70*/  DFMA R150, R124, R112, RZ ;  /* 0x000000707c96722b */ /* 0x001fc400000000ff */
[C---:B---3--:R-:W-:Y:S02]  /*3f80*/  DFMA R116, R124.reuse, R116, RZ ;  /* 0x000000747c74722b */ /* 0x048fe400000000ff */
[----:B-1----:R-:W-:Y:S01]  /*3f90*/  DFMA R112, R124, R108, RZ ;  /* 0x0000006c7c70722b */ /* 0x002fe200000000ff */
[----:B------:R-:W0:Y:S03]  /*3fa0*/  LDS.128 R124, [R141+0x20] ;  /* 0x000020008d7c7984 */ /* 0x000e260000000c00 */
[C---:B----4-:R-:W-:Y:S02]  /*3fb0*/  DFMA R108, R146.reuse, R114, R150 ;  /* 0x00000072926c722b */ /* 0x050fe40000000096 */
[C---:B------:R-:W-:Y:S02]  /*3fc0*/  DFMA R150, R146.reuse, R118, R116 ;  /* 0x000000769296722b */ /* 0x040fe40000000074 */
[----:B------:R-:W1:Y:S01]  /*3fd0*/  LDS.128 R116, [R142+0x20] ;  /* 0x000020008e747984 */ /* 0x000e620000000c00 */
[----:B------:R-:W-:-:S03]  /*3fe0*/  DFMA R110, R146, R110, R112 ;  /* 0x0000006e926e722b */ /* 0x000fc60000000070 */
[----:B------:R-:W3:Y:S01]  /*3ff0*/  LDS.128 R112, [R140+0x20] ;  /* 0x000020008c707984 */ /* 0x000ee20000000c00 */
[C---:B-----5:R-:W-:Y:S02]  /*4000*/  DFMA R120, R144.reuse, R120, R108 ;  /* 0x000000789078722b */ /* 0x060fe4000000006c */
[C---:B------:R-:W-:Y:S01]  /*4010*/  DFMA R152, R144.reuse, R128, R150 ;  /* 0x000000809098722b */ /* 0x040fe20000000096 */
[----:B------:R-:W4:Y:S01]  /*4020*/  LDS.64 R146, [R98+0x28] ;  /* 0x0000280062927984 */ /* 0x000f220000000a00 */
[----:B------:R-:W-:-:S03]  /*4030*/  DFMA R132, R144, R132, R110 ;  /* 0x000000849084722b */ /* 0x000fc6000000006e */
[----:B------:R-:W-:Y:S01]  /*4040*/  LDS.128 R108, [R141+0x30] ;  /* 0x000030008d6c7984 */ /* 0x000fe20000000c00 */
[C---:B------:R-:W-:Y:S02]  /*4050*/  DFMA R128, R138.reuse, R122, R120 ;  /* 0x0000007a8a80722b */ /* 0x040fe40000000078 */
[C---:B------:R-:W-:Y:S01]  /*4060*/  DFMA R130, R138.reuse, R130, R152 ;  /* 0x000000828a82722b */ /* 0x040fe20000000098 */
[----:B------:R-:W5:Y:S01]  /*4070*/  LDS.64 R150, [R98+0x30] ;  /* 0x0000300062967984 */ /* 0x000f620000000a00 */
[----:B------:R-:W-:-:S03]  /*4080*/  DFMA R138, R138, R134, R132 ;  /* 0x000000868a8a722b */ /* 0x000fc60000000084 */
[----:B------:R-:W5:Y:S04]  /*4090*/  LDS.128 R120, [R142+0x30] ;  /* 0x000030008e787984 */ /* 0x000f680000000c00 */
[----:B------:R-:W5:Y:S04]  /*40a0*/  LDS.64 R144, [R98+0x38] ;  /* 0x0000380062907984 */ /* 0x000f680000000a00 */
[----:B------:R-:W5:Y:S04]  /*40b0*/  LDS.128 R132, [R140+0x30] ;  /* 0x000030008c847984 */ /* 0x000f680000000c00 */
[----:B------:R-:W-:Y:S01]  /*40c0*/  LDS.64 R152, [R98+0x40] ;  /* 0x0000400062987984 */ /* 0x000fe20000000a00 */
[----:B0-----:R-:W-:-:S02]  /*40d0*/  DFMA R128, R136, R124, R128 ;  /* 0x0000007c8880722b */ /* 0x001fc40000000080 */
[C---:B-1----:R-:W-:Y:S02]  /*40e0*/  DFMA R124, R136.reuse, R116, R130 ;  /* 0x00000074887c722b */ /* 0x042fe40000000082 */
[----:B---3--:R-:W-:Y:S01]  /*40f0*/  DFMA R116, R136, R112, R138 ;  /* 0x000000708874722b */ /* 0x008fe2000000008a */
[----:B------:R-:W0:Y:S03]  /*4100*/  LDS.128 R136, [R141+0x40] ;  /* 0x000040008d887984 */ /* 0x000e260000000c00 */
[C---:B----4-:R-:W-:Y:S02]  /*4110*/  DFMA R112, R146.reuse, R126, R128 ;  /* 0x0000007e9270722b */ /* 0x050fe40000000080 */
[C---:B------:R-:W-:Y:S01]  /*4120*/  DFMA R118, R146.reuse, R118, R124 ;  /* 0x000000769276722b */ /* 0x040fe2000000007c */
[----:B------:R-:W1:Y:S01]  /*4130*/  LDS.128 R128, [R140+0x40] ;  /* 0x000040008c807984 */ /* 0x000e620000000c00 */
[----:B------:R-:W-:-:S03]  /*4140*/  DFMA R114, R146, R114, R116 ;  /* 0x000000729272722b */ /* 0x000fc60000000074 */
[----:B------:R-:W3:Y:S01]  /*4150*/  LDS.128 R124, [R142+0x40] ;  /* 0x000040008e7c7984 */ /* 0x000ee20000000c00 */
[----:B-----5:R-:W-:-:S03]  /*4160*/  DFMA R108, R150, R108, R112 ;  /* 0x0000006c966c722b */ /* 0x020fc60000000070 */
[----:B------:R-:W4:Y:S01]  /*4170*/  LDS.64 R146, [R98+0x48] ;  /* 0x0000480062927984 */ /* 0x000f220000000a00 */
[----:B------:R-:W-:-:S03]  /*4180*/  DFMA R120, R150, R120, R118 ;  /* 0x000000789678722b */ /* 0x000fc60000000076 */
[----:B------:R-:W-:Y:S01]  /*4190*/  LDS.128 R116, [R140+0x50] ;  /* 0x000050008c747984 */ /* 0x000fe20000000c00 */
[----:B------:R-:W-:-:S03]  /*41a0*/  DFMA R154, R144, R110, R108 ;  /* 0x0000006e909a722b */ /* 0x000fc6000000006c */
[----:B------:R-:W-:Y:S01]  /*41b0*/  LDS.128 R108, [R141+0x50] ;  /* 0x000050008d6c7984 */ /* 0x000fe20000000c00 */
[----:B------:R-:W-:Y:S02]  /*41c0*/  DFMA R150, R150, R132, R114 ;  /* 0x000000849696722b */ /* 0x000fe40000000072 */
[C---:B------:R-:W-:Y:S01]  /*41d0*/  DFMA R120, R144.reuse, R122, R120 ;  /* 0x0000007a9078722b */ /* 0x040fe20000000078 */
[----:B------:R-:W5:Y:S04]  /*41e0*/  LDS.64 R132, [R98+0x50] ;  /* 0x0000500062847984 */ /* 0x000f680000000a00 */
[----:B------:R-:W5:Y:S01]  /*41f0*/  LDS.128 R112, [R142+0x50] ;  /* 0x000050008e707984 */ /* 0x000f620000000c00 */
[----:B------:R-:W-:-:S03]  /*4200*/  DFMA R134, R144, R134, R150 ;  /* 0x000000869086722b */ /* 0x000fc60000000096 */
[----:B------:R-:W5:Y:S01]  /*4210*/  LDS.64 R150, [R98+0x58] ;  /* 0x0000580062967984 */ /* 0x000f620000000a00 */
[----:B0-----:R-:W-:-:S03]  /*4220*/  DFMA R136, R152, R136, R154 ;  /* 0x000000889888722b */ /* 0x001fc6000000009a */
[----:B------:R-:W-:Y:S01]  /*4230*/  LDS.64 R154, [R98+0x68] ;  /* 0x00006800629a7984 */ /* 0x000fe20000000a00 */
[C---:B-1----:R-:W-:Y:S02]  /*4240*/  DFMA R128, R152.reuse, R128, R134 ;  /* 0x000000809880722b */ /* 0x042fe40000000086 */
[----:B---3--:R-:W-:Y:S01]  /*4250*/  DFMA R124, R152, R124, R120 ;  /* 0x0000007c987c722b */ /* 0x008fe20000000078 */
[----:B------:R-:W-:Y:S05]  /*4260*/  LDS.64 R152, [R98+0x60] ;  /* 0x0000600062987984 */ /* 0x000fea0000000a00 */
[C---:B----4-:R-:W-:Y:S01]  /*4270*/  DFMA R156, R146.reuse, R130, R128 ;  /* 0x00000082929c722b */ /* 0x050fe20000000080 */
[----:B------:R-:W0:Y:S01]  /*4280*/  LDS.128 R120, [R142+0x60] ;  /* 0x000060008e787984 */ /* 0x000e220000000c00 */
[----:B------:R-:W-:-:S02]  /*4290*/  DFMA R138, R146, R138, R136 ;  /* 0x0000008a928a722b */ /* 0x000fc40000000088 */
[----:B------:R-:W-:Y:S01]  /*42a0*/  DFMA R134, R146, R126, R124 ;  /* 0x0000007e9286722b */ /* 0x000fe2000000007c */
[----:B------:R-:W1:Y:S04]  /*42b0*/  LDS.128 R128, [R140+0x60] ;  /* 0x000060008c807984 */ /* 0x000e680000000c00 */
[----:B------:R-:W3:Y:S01]  /*42c0*/  LDS.128 R124, [R141+0x60] ;  /* 0x000060008d7c7984 */ /* 0x000ee20000000c00 */
[C---:B-----5:R-:W-:Y:S02]  /*42d0*/  DFMA R108, R132.reuse, R108, R138 ;  /* 0x0000006c846c722b */ /* 0x060fe4000000008a */
[C---:B------:R-:W-:Y:S01]  /*42e0*/  DFMA R156, R132.reuse, R116, R156 ;  /* 0x00000074849c722b */ /* 0x040fe2000000009c */
[----:B------:R-:W-:Y:S01]  /*42f0*/  LDS.128 R136, [R141+0x70] ;  /* 0x000070008d887984 */ /* 0x000fe20000000c00 */
[----:B------:R-:W-:-:S03]  /*4300*/  DFMA R112, R132, R112, R134 ;  /* 0x000000708470722b */ /* 0x000fc60000000086 */
[----:B------:R-:W-:Y:S01]  /*4310*/  LDS.64 R116, [R98+0x70] ;  /* 0x0000700062747984 */ /* 0x000fe20000000a00 */
[C---:B------:R-:W-:Y:S02]  /*4320*/  DFMA R108, R150.reuse, R110, R108 ;  /* 0x0000006e966c722b */ /* 0x040fe4000000006c */
[C---:B------:R-:W-:Y:S01]  /*4330*/  DFMA R118, R150.reuse, R118, R156 ;  /* 0x000000769676722b */ /* 0x040fe2000000009c */
[----:B------:R-:W4:Y:S01]  /*4340*/  LDS.128 R132, [R142+0x70] ;  /* 0x000070008e847984 */ /* 0x000f220000000c00 */
[----:B------:R-:W-:Y:S01]  /*4350*/  DFMA R112, R150, R114, R112 ;  /* 0x000000729670722b */ /* 0x000fe20000000070 */
[----:B------:R-:W5:Y:S02]  /*4360*/  LDC R110, c[0x0][0x3a8] ;  /* 0x0000ea00ff6e7b82 */ /* 0x000f640000000800 */
[----:B------:R-:W4:Y:S05]  /*4370*/  LDS.128 R144, [R140+0x70] ;  /* 0x000070008c907984 */ /* 0x000f2a0000000c00 */
[----:B0-----:R-:W-:-:S02]  /*4380*/  DFMA R112, R152, R120, R112 ;  /* 0x000000789870722b */ /* 0x001fc40000000070 */
[C---:B-1----:R-:W-:Y:S02]  /*4390*/  DFMA R118, R152.reuse, R128, R118 ;  /* 0x000000809876722b */ /* 0x042fe40000000076 */
[----:B---3--:R-:W-:Y:S01]  /*43a0*/  DFMA R124, R152, R124, R108 ;  /* 0x0000007c987c722b */ /* 0x008fe2000000006c */
[----:B------:R-:W0:Y:S03]  /*43b0*/  LDC.64 R108, c[0x0][0x3b8] ;  /* 0x0000ee00ff6c7b82 */ /* 0x000e260000000a00 */
[C---:B------:R-:W-:Y:S02]  /*43c0*/  DFMA R112, R154.reuse, R122, R112 ;  /* 0x0000007a9a70722b */ /* 0x040fe40000000070 */
[C---:B------:R-:W-:Y:S02]  /*43d0*/  DFMA R118, R154.reuse, R130, R118 ;  /* 0x000000829a76722b */ /* 0x040fe40000000076 */
[----:B------:R-:W-:-:S04]  /*43e0*/  DFMA R124, R154, R126, R124 ;  /* 0x0000007e9a7c722b */ /* 0x000fc8000000007c */
[----:B----4-:R-:W-:-:S04]  /*43f0*/  DFMA R112, R116, R132, R112 ;  /* 0x000000847470722b */ /* 0x010fc80000000070 */
[C---:B------:R-:W-:Y:S02]  /*4400*/  DFMA R124, R116.reuse, R136, R124 ;  /* 0x00000088747c722b */ /* 0x040fe4000000007c */
[----:B------:R-:W-:Y:S02]  /*4410*/  DFMA R118, R116, R144, R118 ;  /* 0x000000907476722b */ /* 0x000fe40000000076 */
[----:B------:R-:W-:-:S04]  /*4420*/  DFMA R112, R158, R134, R112 ;  /* 0x000000869e70722b */ /* 0x000fc80000000070 */
[C---:B------:R-:W-:Y:S01]  /*4430*/  DFMA R124, R158.reuse, R138, R124 ;  /* 0x0000008a9e7c722b */ /* 0x040fe2000000007c */
[----:B0-----:R-:W-:Y:S01]  /*4440*/  IMAD.WIDE.U32 R108, R100, 0x8, R108 ;  /* 0x00000008646c7825 */ /* 0x001fe200078e006c */
[----:B------:R-:W-:-:S03]  /*4450*/  DFMA R118, R158, R146, R118 ;  /* 0x000000929e76722b */ /* 0x000fc60000000076 */
[----:B-----5:R-:W-:-:S04]  /*4460*/  IMAD.WIDE R114, R110, 0x8, R108 ;  /* 0x000000086e727825 */ /* 0x020fc800078e026c */
[----:B------:R-:W-:Y:S01]  /*4470*/  IMAD.WIDE R110, R110, 0x8, R114 ;  /* 0x000000086e6e7825 */ /* 0x000fe200078e0272 */
[-C--:B--2---:R-:W-:Y:S02]  /*4480*/  DMUL R124, R124, R148.reuse ;  /* 0x000000947c7c7228 */ /* 0x084fe40000000000 */
[-C--:B------:R-:W-:Y:S02]  /*4490*/  DMUL R112, R112, R148.reuse ;  /* 0x0000009470707228 */ /* 0x080fe40000000000 */
[----:B------:R-:W-:-:S03]  /*44a0*/  DMUL R118, R118, R148 ;  /* 0x0000009476767228 */ /* 0x000fc60000000000 */
[----:B------:R2:W-:Y:S04]  /*44b0*/  STG.E.64 desc[UR10][R108.64], R124 ;  /* 0x0000007c6c007986 */ /* 0x0005e8000c101b0a */
[----:B------:R2:W-:Y:S04]  /*44c0*/  STG.E.64 desc[UR10][R114.64], R112 ;  /* 0x0000007072007986 */ /* 0x0005e8000c101b0a */
[----:B------:R2:W-:Y:S02]  /*44d0*/  STG.E.64 desc[UR10][R110.64], R118 ;  /* 0x000000766e007986 */ /* 0x0005e4000c101b0a */
.L_x_27:
[----:B------:R-:W-:Y:S05]  /*44e0*/  BSYNC.RECONVERGENT B0 ;  /* 0x0000000000007941 */ /* 0x000fea0003800200 */
.L_x_26:
[----:B------:R-:W-:Y:S01]  /*44f0*/  IADD3 R0, P2, PT, R0, 0x200, RZ ;  /* 0x0000020000007810 */ /* 0x000fe20007f5e0ff */
[----:B------:R-:W-:-:S04]  /*4500*/  VIADD R100, R100, 0x40 ;  /* 0x0000004064647836 */ /* 0x000fc80000000000 */
[----:B------:R-:W-:Y:S01]  /*4510*/  IMAD.X R97, RZ, RZ, R97, P2 ;  /* 0x000000ffff617224 */ /* 0x000fe200010e0661 */
[----:B------:R-:W-:Y:S07]  /*4520*/  @P1 BRA `(.L_x_28) ;  /* 0xffffffe800b41947 */ /* 0x000fee000383ffff */
[----:B------:R-:W-:Y:S05]  /*4530*/  EXIT ;  /* 0x000000000000794d */ /* 0x000fea0003800000 */
.L_x_29:
[----:B------:R-:W-:-:S00]  /*4540*/  BRA `(.L_x_29) ;  /* 0xfffffffc00fc7947 */ /* 0x000fc0000383ffff */
[----:B------:R-:W-:-:S00]  /*4550*/  NOP ;  /* 0x0000000000007918 */ /* 0x000fc00000000000 */
        /* <DEDUP_REMOVED lines=10> */
.L_x_30:


//--------------------- .nv.shared._Z16advCubatureHex3DiPKdS0_S0_S0_iS0_Pd --------------------------
	.section	.nv.shared._Z16advCubatureHex3DiPKdS0_S0_S0_iS0_Pd,"aw",@nobits
	.sectionflags	@""
	.align	8
.nv.shared._Z16advCubatureHex3DiPKdS0_S0_S0_iS0_Pd:
	.zero		11776


//--------------------- .nv.shared.reserved.0     --------------------------
	.section	.nv.shared.reserved.0,"aw",@nobits
	.weak		__nv_reservedSMEM_offset_0_alias
	.size		__nv_reservedSMEM_offset_0_alias, 0, 64
	.other		__nv_reservedSMEM_offset_0_alias,@"STO_CUDA_RESERVED_SHARED STV_DEFAULT"
__nv_reservedSMEM_offset_0_alias:
	.zero		0
	.zero		64


//--------------------- .nv.constant0._Z16advCubatureHex3DiPKdS0_S0_S0_iS0_Pd --------------------------
	.section	.nv.constant0._Z16advCubatureHex3DiPKdS0_S0_S0_iS0_Pd,"a",@progbits
	.sectionflags	@""
	.align	4
.nv.constant0._Z16advCubatureHex3DiPKdS0_S0_S0_iS0_Pd:
	.zero		960


//--------------------- SYMBOLS --------------------------

	.type		.nv.reservedSmem.offset0,@object
	.size		.nv.reservedSmem.offset0,0x4
	.type		.nv.reservedSmem.cap,@object
	.size		.nv.reservedSmem.cap,0x4
